//
// Generated by NVIDIA NVVM Compiler
//
// Compiler Build ID: CL-36424714
// Cuda compilation tools, release 13.0, V13.0.88
// Based on NVVM 20.0.0
//

.version 9.0
.target sm_100
.address_size 64

	// .globl	_Z6updatePfiPiiPA2_fiiS_fff
.global .align 4 .b8 __cudart_i2opi_f[24] = {65, 144, 67, 60, 153, 149, 98, 219, 192, 221, 52, 245, 209, 87, 39, 252, 41, 21, 68, 78, 110, 131, 249, 162};

.visible .entry _Z6updatePfiPiiPA2_fiiS_fff(
	.param .u64 .ptr .align 1 _Z6updatePfiPiiPA2_fiiS_fff_param_0,
	.param .u32 _Z6updatePfiPiiPA2_fiiS_fff_param_1,
	.param .u64 .ptr .align 1 _Z6updatePfiPiiPA2_fiiS_fff_param_2,
	.param .u32 _Z6updatePfiPiiPA2_fiiS_fff_param_3,
	.param .u64 .ptr .align 1 _Z6updatePfiPiiPA2_fiiS_fff_param_4,
	.param .u32 _Z6updatePfiPiiPA2_fiiS_fff_param_5,
	.param .u32 _Z6updatePfiPiiPA2_fiiS_fff_param_6,
	.param .u64 .ptr .align 1 _Z6updatePfiPiiPA2_fiiS_fff_param_7,
	.param .f32 _Z6updatePfiPiiPA2_fiiS_fff_param_8,
	.param .f32 _Z6updatePfiPiiPA2_fiiS_fff_param_9,
	.param .f32 _Z6updatePfiPiiPA2_fiiS_fff_param_10
)
{
	.local .align 4 .b8 	__local_depot0[28];
	.reg .b64 	%SP;
	.reg .b64 	%SPL;
	.reg .pred 	%p<62>;
	.reg .b32 	%r<287>;
	.reg .b32 	%f<391>;
	.reg .b64 	%rd<200>;
	.reg .b64 	%fd<149>;

	mov.u64 	%SPL, __local_depot0;
	ld.param.u64 	%rd24, [_Z6updatePfiPiiPA2_fiiS_fff_param_2];
	ld.param.u32 	%r64, [_Z6updatePfiPiiPA2_fiiS_fff_param_6];
	ld.param.f32 	%f32, [_Z6updatePfiPiiPA2_fiiS_fff_param_8];
	add.u64 	%rd1, %SPL, 0;
	add.u64 	%rd2, %SPL, 0;
	setp.eq.s32 	%p1, %r64, 0;
	@%p1 bra 	$L__BB0_56;
	ld.param.u32 	%r263, [_Z6updatePfiPiiPA2_fiiS_fff_param_1];
	cvta.to.global.u64 	%rd3, %rd24;
	setp.lt.s32 	%p2, %r263, 1;
	@%p2 bra 	$L__BB0_56;
	ld.param.u32 	%r264, [_Z6updatePfiPiiPA2_fiiS_fff_param_1];
	mov.u32 	%r66, %tid.y;
	mov.u32 	%r67, %ntid.y;
	mov.u32 	%r68, %nctaid.x;
	mov.u32 	%r69, %ctaid.y;
	mov.u32 	%r70, %ctaid.x;
	mad.lo.s32 	%r71, %r69, %r68, %r70;
	mad.lo.s32 	%r72, %r71, %r67, %r66;
	mov.u32 	%r73, %ntid.x;
	mov.u32 	%r74, %tid.x;
	mad.lo.s32 	%r75, %r72, %r73, %r74;
	mul.lo.s32 	%r76, %r75, 500;
	mul.wide.s32 	%rd29, %r76, 4;
	add.s64 	%rd4, %rd3, %rd29;
	mov.f64 	%fd19, 0d401921FB54442EEA;
	{
	.reg .b32 %temp; 
	mov.b64 	{%temp, %r77}, %fd19;
	}
	{
	.reg .b32 %temp; 
	mov.b64 	{%r78, %temp}, %fd19;
	}
	setp.lt.s32 	%p3, %r77, 1048576;
	mov.f64 	%fd20, 0d437921FB54442EEA;
	{
	.reg .b32 %temp; 
	mov.b64 	{%temp, %r79}, %fd20;
	}
	{
	.reg .b32 %temp; 
	mov.b64 	{%r80, %temp}, %fd20;
	}
	mov.b32 	%r81, 1127219200;
	mov.b32 	%r82, -2147483648;
	mov.b64 	%fd1, {%r82, %r81};
	selp.b32 	%r83, %r79, %r77, %p3;
	selp.b32 	%r84, %r80, %r78, %p3;
	add.s32 	%r1, %r83, -1;
	selp.f64 	%fd21, 0d437921FB54442EEA, 0d401921FB54442EEA, %p3;
	fma.rn.f64 	%fd22, %fd21, 0d7FF0000000000000, 0d7FF0000000000000;
	{
	.reg .b32 %temp; 
	mov.b64 	{%temp, %r85}, %fd21;
	}
	and.b32  	%r86, %r85, 2147483647;
	setp.eq.s32 	%p4, %r86, 0;
	selp.f64 	%fd2, 0dFFF0000000000000, %fd22, %p4;
	selp.b32 	%r87, -1077, -1023, %p3;
	shr.u32 	%r88, %r83, 20;
	add.s32 	%r2, %r87, %r88;
	and.b32  	%r89, %r83, 1048575;
	or.b32  	%r3, %r89, 1072693248;
	mov.b64 	%fd3, {%r84, %r3};
	{
	.reg .b32 %temp; 
	mov.b64 	{%r90, %temp}, %fd3;
	}
	{
	.reg .b32 %temp; 
	mov.b64 	{%temp, %r91}, %fd3;
	}
	add.s32 	%r92, %r91, -1048576;
	mov.b64 	%fd4, {%r90, %r92};
	mul.lo.s32 	%r4, %r75, %r264;
	mov.b32 	%r267, 0;
$L__BB0_3:
	ld.param.u32 	%r266, [_Z6updatePfiPiiPA2_fiiS_fff_param_5];
	add.s32 	%r6, %r267, %r4;
	setp.ge.s32 	%p5, %r6, %r266;
	@%p5 bra 	$L__BB0_56;
	ld.param.u64 	%rd188, [_Z6updatePfiPiiPA2_fiiS_fff_param_0];
	cvta.to.global.u64 	%rd30, %rd188;
	ld.global.f32 	%f35, [%rd30+16];
	cvt.rzi.s32.f32 	%r93, %f35;
	mad.lo.s32 	%r94, %r93, 7, 6;
	mul.lo.s32 	%r95, %r94, %r6;
	mul.wide.s32 	%rd31, %r95, 4;
	add.s64 	%rd5, %rd30, %rd31;
	ld.global.f32 	%f36, [%rd5+20];
	cvt.rzi.s32.f32 	%r7, %f36;
	setp.ne.s32 	%p6, %r7, 0;
	@%p6 bra 	$L__BB0_14;
	setp.lt.s32 	%p54, %r64, 1;
	@%p54 bra 	$L__BB0_55;
	ld.param.u64 	%rd195, [_Z6updatePfiPiiPA2_fiiS_fff_param_7];
	cvta.to.global.u64 	%rd6, %rd195;
	setp.lt.u32 	%p55, %r64, 4;
	mov.b32 	%r286, 0;
	@%p55 bra 	$L__BB0_9;
	mov.b32 	%r268, 0;
$L__BB0_8:
	.pragma "nounroll";
	ld.param.u64 	%rd191, [_Z6updatePfiPiiPA2_fiiS_fff_param_4];
	ld.global.f32 	%f295, [%rd5];
	ld.global.f32 	%f296, [%rd5+4];
	cvta.to.global.u64 	%rd97, %rd191;
	mul.wide.u32 	%rd98, %r268, 8;
	add.s64 	%rd99, %rd97, %rd98;
	ld.global.f32 	%f297, [%rd99];
	add.f32 	%f298, %f295, %f297;
	ld.global.f32 	%f299, [%rd99+4];
	add.f32 	%f300, %f296, %f299;
	ld.global.f32 	%f301, [%rd5+20];
	cvt.rzi.s32.f32 	%r209, %f301;
	add.s32 	%r210, %r209, 1;
	cvt.rn.f32.s32 	%f302, %r210;
	st.global.f32 	[%rd5+20], %f302;
	shl.b32 	%r211, %r209, 1;
	mul.wide.s32 	%rd100, %r211, 4;
	add.s64 	%rd101, %rd5, %rd100;
	ld.global.f32 	%f303, [%rd5+16];
	cvt.rzi.s32.f32 	%r212, %f303;
	shl.b32 	%r213, %r212, 1;
	cvt.s64.s32 	%rd102, %r213;
	shl.b32 	%r214, %r209, 2;
	cvt.s64.s32 	%rd103, %r214;
	add.s64 	%rd104, %rd102, %rd103;
	shl.b64 	%rd105, %rd104, 2;
	add.s64 	%rd106, %rd5, %rd105;
	mul.lo.s32 	%r215, %r212, 6;
	cvt.s64.s32 	%rd107, %r215;
	cvt.s64.s32 	%rd108, %r209;
	add.s64 	%rd109, %rd107, %rd108;
	shl.b64 	%rd110, %rd109, 2;
	add.s64 	%rd111, %rd5, %rd110;
	st.global.f32 	[%rd101+24], %f298;
	st.global.f32 	[%rd101+28], %f300;
	ld.global.f32 	%f304, [%rd6];
	st.global.f32 	[%rd106+24], %f304;
	ld.global.f32 	%f305, [%rd6+4];
	st.global.f32 	[%rd106+28], %f305;
	ld.global.f32 	%f306, [%rd6+8];
	st.global.f32 	[%rd106+32], %f306;
	ld.global.f32 	%f307, [%rd6+12];
	st.global.f32 	[%rd106+36], %f307;
	mov.b32 	%r216, 1065353216;
	st.global.u32 	[%rd111+24], %r216;
	ld.global.f32 	%f308, [%rd5];
	ld.global.f32 	%f309, [%rd5+4];
	ld.global.f32 	%f310, [%rd99+8];
	add.f32 	%f311, %f308, %f310;
	ld.global.f32 	%f312, [%rd99+12];
	add.f32 	%f313, %f309, %f312;
	ld.global.f32 	%f314, [%rd5+20];
	cvt.rzi.s32.f32 	%r217, %f314;
	add.s32 	%r218, %r217, 1;
	cvt.rn.f32.s32 	%f315, %r218;
	st.global.f32 	[%rd5+20], %f315;
	shl.b32 	%r219, %r217, 1;
	mul.wide.s32 	%rd112, %r219, 4;
	add.s64 	%rd113, %rd5, %rd112;
	ld.global.f32 	%f316, [%rd5+16];
	cvt.rzi.s32.f32 	%r220, %f316;
	shl.b32 	%r221, %r220, 1;
	cvt.s64.s32 	%rd114, %r221;
	shl.b32 	%r222, %r217, 2;
	cvt.s64.s32 	%rd115, %r222;
	add.s64 	%rd116, %rd114, %rd115;
	shl.b64 	%rd117, %rd116, 2;
	add.s64 	%rd118, %rd5, %rd117;
	mul.lo.s32 	%r223, %r220, 6;
	cvt.s64.s32 	%rd119, %r223;
	cvt.s64.s32 	%rd120, %r217;
	add.s64 	%rd121, %rd119, %rd120;
	shl.b64 	%rd122, %rd121, 2;
	add.s64 	%rd123, %rd5, %rd122;
	st.global.f32 	[%rd113+24], %f311;
	st.global.f32 	[%rd113+28], %f313;
	ld.global.f32 	%f317, [%rd6];
	st.global.f32 	[%rd118+24], %f317;
	ld.global.f32 	%f318, [%rd6+4];
	st.global.f32 	[%rd118+28], %f318;
	ld.global.f32 	%f319, [%rd6+8];
	st.global.f32 	[%rd118+32], %f319;
	ld.global.f32 	%f320, [%rd6+12];
	st.global.f32 	[%rd118+36], %f320;
	st.global.u32 	[%rd123+24], %r216;
	ld.global.f32 	%f321, [%rd5];
	ld.global.f32 	%f322, [%rd5+4];
	ld.global.f32 	%f323, [%rd99+16];
	add.f32 	%f324, %f321, %f323;
	ld.global.f32 	%f325, [%rd99+20];
	add.f32 	%f326, %f322, %f325;
	ld.global.f32 	%f327, [%rd5+20];
	cvt.rzi.s32.f32 	%r224, %f327;
	add.s32 	%r225, %r224, 1;
	cvt.rn.f32.s32 	%f328, %r225;
	st.global.f32 	[%rd5+20], %f328;
	shl.b32 	%r226, %r224, 1;
	mul.wide.s32 	%rd124, %r226, 4;
	add.s64 	%rd125, %rd5, %rd124;
	ld.global.f32 	%f329, [%rd5+16];
	cvt.rzi.s32.f32 	%r227, %f329;
	shl.b32 	%r228, %r227, 1;
	cvt.s64.s32 	%rd126, %r228;
	shl.b32 	%r229, %r224, 2;
	cvt.s64.s32 	%rd127, %r229;
	add.s64 	%rd128, %rd126, %rd127;
	shl.b64 	%rd129, %rd128, 2;
	add.s64 	%rd130, %rd5, %rd129;
	mul.lo.s32 	%r230, %r227, 6;
	cvt.s64.s32 	%rd131, %r230;
	cvt.s64.s32 	%rd132, %r224;
	add.s64 	%rd133, %rd131, %rd132;
	shl.b64 	%rd134, %rd133, 2;
	add.s64 	%rd135, %rd5, %rd134;
	st.global.f32 	[%rd125+24], %f324;
	st.global.f32 	[%rd125+28], %f326;
	ld.global.f32 	%f330, [%rd6];
	st.global.f32 	[%rd130+24], %f330;
	ld.global.f32 	%f331, [%rd6+4];
	st.global.f32 	[%rd130+28], %f331;
	ld.global.f32 	%f332, [%rd6+8];
	st.global.f32 	[%rd130+32], %f332;
	ld.global.f32 	%f333, [%rd6+12];
	st.global.f32 	[%rd130+36], %f333;
	st.global.u32 	[%rd135+24], %r216;
	ld.global.f32 	%f334, [%rd5];
	ld.global.f32 	%f335, [%rd5+4];
	ld.global.f32 	%f336, [%rd99+24];
	add.f32 	%f337, %f334, %f336;
	ld.global.f32 	%f338, [%rd99+28];
	add.f32 	%f339, %f335, %f338;
	ld.global.f32 	%f340, [%rd5+20];
	cvt.rzi.s32.f32 	%r231, %f340;
	add.s32 	%r232, %r231, 1;
	cvt.rn.f32.s32 	%f341, %r232;
	st.global.f32 	[%rd5+20], %f341;
	shl.b32 	%r233, %r231, 1;
	mul.wide.s32 	%rd136, %r233, 4;
	add.s64 	%rd137, %rd5, %rd136;
	ld.global.f32 	%f342, [%rd5+16];
	cvt.rzi.s32.f32 	%r234, %f342;
	shl.b32 	%r235, %r234, 1;
	cvt.s64.s32 	%rd138, %r235;
	shl.b32 	%r236, %r231, 2;
	cvt.s64.s32 	%rd139, %r236;
	add.s64 	%rd140, %rd138, %rd139;
	shl.b64 	%rd141, %rd140, 2;
	add.s64 	%rd142, %rd5, %rd141;
	mul.lo.s32 	%r237, %r234, 6;
	cvt.s64.s32 	%rd143, %r237;
	cvt.s64.s32 	%rd144, %r231;
	add.s64 	%rd145, %rd143, %rd144;
	shl.b64 	%rd146, %rd145, 2;
	add.s64 	%rd147, %rd5, %rd146;
	st.global.f32 	[%rd137+24], %f337;
	st.global.f32 	[%rd137+28], %f339;
	ld.global.f32 	%f343, [%rd6];
	st.global.f32 	[%rd142+24], %f343;
	ld.global.f32 	%f344, [%rd6+4];
	st.global.f32 	[%rd142+28], %f344;
	ld.global.f32 	%f345, [%rd6+8];
	st.global.f32 	[%rd142+32], %f345;
	ld.global.f32 	%f346, [%rd6+12];
	st.global.f32 	[%rd142+36], %f346;
	st.global.u32 	[%rd147+24], %r216;
	add.s32 	%r268, %r268, 4;
	and.b32  	%r286, %r64, 2147483644;
	setp.eq.s32 	%p56, %r268, %r286;
	@%p56 bra 	$L__BB0_9;
	bra.uni 	$L__BB0_8;
$L__BB0_9:
	ld.param.u64 	%rd192, [_Z6updatePfiPiiPA2_fiiS_fff_param_4];
	cvta.to.global.u64 	%rd22, %rd192;
	and.b32  	%r238, %r64, 3;
	setp.eq.s32 	%p57, %r238, 0;
	@%p57 bra 	$L__BB0_55;
	setp.eq.s32 	%p58, %r238, 1;
	@%p58 bra 	$L__BB0_12;
	ld.global.f32 	%f347, [%rd5];
	ld.global.f32 	%f348, [%rd5+4];
	mul.wide.u32 	%rd148, %r286, 8;
	add.s64 	%rd149, %rd22, %rd148;
	ld.global.f32 	%f349, [%rd149];
	add.f32 	%f350, %f347, %f349;
	ld.global.f32 	%f351, [%rd149+4];
	add.f32 	%f352, %f348, %f351;
	ld.global.f32 	%f353, [%rd5+20];
	cvt.rzi.s32.f32 	%r239, %f353;
	add.s32 	%r240, %r239, 1;
	cvt.rn.f32.s32 	%f354, %r240;
	st.global.f32 	[%rd5+20], %f354;
	shl.b32 	%r241, %r239, 1;
	mul.wide.s32 	%rd150, %r241, 4;
	add.s64 	%rd151, %rd5, %rd150;
	ld.global.f32 	%f355, [%rd5+16];
	cvt.rzi.s32.f32 	%r242, %f355;
	shl.b32 	%r243, %r242, 1;
	cvt.s64.s32 	%rd152, %r243;
	shl.b32 	%r244, %r239, 2;
	cvt.s64.s32 	%rd153, %r244;
	add.s64 	%rd154, %rd152, %rd153;
	shl.b64 	%rd155, %rd154, 2;
	add.s64 	%rd156, %rd5, %rd155;
	mul.lo.s32 	%r245, %r242, 6;
	cvt.s64.s32 	%rd157, %r245;
	cvt.s64.s32 	%rd158, %r239;
	add.s64 	%rd159, %rd157, %rd158;
	shl.b64 	%rd160, %rd159, 2;
	add.s64 	%rd161, %rd5, %rd160;
	st.global.f32 	[%rd151+24], %f350;
	st.global.f32 	[%rd151+28], %f352;
	ld.global.f32 	%f356, [%rd6];
	st.global.f32 	[%rd156+24], %f356;
	ld.global.f32 	%f357, [%rd6+4];
	st.global.f32 	[%rd156+28], %f357;
	ld.global.f32 	%f358, [%rd6+8];
	st.global.f32 	[%rd156+32], %f358;
	ld.global.f32 	%f359, [%rd6+12];
	st.global.f32 	[%rd156+36], %f359;
	mov.b32 	%r246, 1065353216;
	st.global.u32 	[%rd161+24], %r246;
	ld.global.f32 	%f360, [%rd5];
	ld.global.f32 	%f361, [%rd5+4];
	ld.global.f32 	%f362, [%rd149+8];
	add.f32 	%f363, %f360, %f362;
	ld.global.f32 	%f364, [%rd149+12];
	add.f32 	%f365, %f361, %f364;
	ld.global.f32 	%f366, [%rd5+20];
	cvt.rzi.s32.f32 	%r247, %f366;
	add.s32 	%r248, %r247, 1;
	cvt.rn.f32.s32 	%f367, %r248;
	st.global.f32 	[%rd5+20], %f367;
	shl.b32 	%r249, %r247, 1;
	mul.wide.s32 	%rd162, %r249, 4;
	add.s64 	%rd163, %rd5, %rd162;
	ld.global.f32 	%f368, [%rd5+16];
	cvt.rzi.s32.f32 	%r250, %f368;
	shl.b32 	%r251, %r250, 1;
	cvt.s64.s32 	%rd164, %r251;
	shl.b32 	%r252, %r247, 2;
	cvt.s64.s32 	%rd165, %r252;
	add.s64 	%rd166, %rd164, %rd165;
	shl.b64 	%rd167, %rd166, 2;
	add.s64 	%rd168, %rd5, %rd167;
	mul.lo.s32 	%r253, %r250, 6;
	cvt.s64.s32 	%rd169, %r253;
	cvt.s64.s32 	%rd170, %r247;
	add.s64 	%rd171, %rd169, %rd170;
	shl.b64 	%rd172, %rd171, 2;
	add.s64 	%rd173, %rd5, %rd172;
	st.global.f32 	[%rd163+24], %f363;
	st.global.f32 	[%rd163+28], %f365;
	ld.global.f32 	%f369, [%rd6];
	st.global.f32 	[%rd168+24], %f369;
	ld.global.f32 	%f370, [%rd6+4];
	st.global.f32 	[%rd168+28], %f370;
	ld.global.f32 	%f371, [%rd6+8];
	st.global.f32 	[%rd168+32], %f371;
	ld.global.f32 	%f372, [%rd6+12];
	st.global.f32 	[%rd168+36], %f372;
	st.global.u32 	[%rd173+24], %r246;
	add.s32 	%r286, %r286, 2;
$L__BB0_12:
	and.b32  	%r254, %r64, 1;
	setp.eq.b32 	%p59, %r254, 1;
	not.pred 	%p60, %p59;
	@%p60 bra 	$L__BB0_55;
	ld.global.f32 	%f373, [%rd5];
	ld.global.f32 	%f374, [%rd5+4];
	mul.wide.u32 	%rd174, %r286, 8;
	add.s64 	%rd175, %rd22, %rd174;
	ld.global.f32 	%f375, [%rd175];
	add.f32 	%f376, %f373, %f375;
	ld.global.f32 	%f377, [%rd175+4];
	add.f32 	%f378, %f374, %f377;
	ld.global.f32 	%f379, [%rd5+20];
	cvt.rzi.s32.f32 	%r255, %f379;
	add.s32 	%r256, %r255, 1;
	cvt.rn.f32.s32 	%f380, %r256;
	st.global.f32 	[%rd5+20], %f380;
	shl.b32 	%r257, %r255, 1;
	mul.wide.s32 	%rd176, %r257, 4;
	add.s64 	%rd177, %rd5, %rd176;
	ld.global.f32 	%f381, [%rd5+16];
	cvt.rzi.s32.f32 	%r258, %f381;
	shl.b32 	%r259, %r258, 1;
	cvt.s64.s32 	%rd178, %r259;
	shl.b32 	%r260, %r255, 2;
	cvt.s64.s32 	%rd179, %r260;
	add.s64 	%rd180, %rd178, %rd179;
	shl.b64 	%rd181, %rd180, 2;
	add.s64 	%rd182, %rd5, %rd181;
	mul.lo.s32 	%r261, %r258, 6;
	cvt.s64.s32 	%rd183, %r261;
	cvt.s64.s32 	%rd184, %r255;
	add.s64 	%rd185, %rd183, %rd184;
	shl.b64 	%rd186, %rd185, 2;
	add.s64 	%rd187, %rd5, %rd186;
	st.global.f32 	[%rd177+24], %f376;
	st.global.f32 	[%rd177+28], %f378;
	ld.global.f32 	%f382, [%rd6];
	st.global.f32 	[%rd182+24], %f382;
	ld.global.f32 	%f383, [%rd6+4];
	st.global.f32 	[%rd182+28], %f383;
	ld.global.f32 	%f384, [%rd6+8];
	st.global.f32 	[%rd182+32], %f384;
	ld.global.f32 	%f385, [%rd6+12];
	st.global.f32 	[%rd182+36], %f385;
	mov.b32 	%r262, 1065353216;
	st.global.u32 	[%rd187+24], %r262;
	bra.uni 	$L__BB0_55;
$L__BB0_14:
	ld.global.f32 	%f1, [%rd5];
	ld.global.f32 	%f2, [%rd5+4];
	setp.lt.s32 	%p7, %r7, 1;
	mov.b32 	%r269, 0;
	@%p7 bra 	$L__BB0_19;
	mov.b32 	%r270, 0;
	mov.u32 	%r269, %r270;
$L__BB0_16:
	mul.wide.u32 	%rd32, %r270, 4;
	add.s64 	%rd33, %rd4, %rd32;
	mov.b32 	%r98, 0;
	st.global.u32 	[%rd33+1000], %r98;
	shl.b32 	%r99, %r270, 1;
	mul.wide.u32 	%rd34, %r99, 4;
	add.s64 	%rd35, %rd5, %rd34;
	ld.global.f32 	%f37, [%rd5];
	ld.global.f32 	%f38, [%rd5+4];
	ld.global.f32 	%f3, [%rd5+8];
	ld.global.f32 	%f39, [%rd35+24];
	ld.global.f32 	%f40, [%rd35+28];
	sub.f32 	%f4, %f39, %f37;
	sub.f32 	%f5, %f40, %f38;
	mul.f32 	%f41, %f3, 0f3F22F983;
	cvt.rni.s32.f32 	%r279, %f41;
	cvt.rn.f32.s32 	%f42, %r279;
	fma.rn.f32 	%f43, %f42, 0fBFC90FDA, %f3;
	fma.rn.f32 	%f44, %f42, 0fB3A22168, %f43;
	fma.rn.f32 	%f389, %f42, 0fA7C234C5, %f44;
	abs.f32 	%f7, %f3;
	setp.ltu.f32 	%p8, %f7, 0f47CE4780;
	mov.u32 	%r275, %r279;
	mov.f32 	%f388, %f389;
	@%p8 bra 	$L__BB0_41;
	setp.neu.f32 	%p9, %f7, 0f7F800000;
	@%p9 bra 	$L__BB0_36;
	mov.f32 	%f47, 0f00000000;
	mul.rn.f32 	%f388, %f3, %f47;
	mov.b32 	%r275, 0;
	bra.uni 	$L__BB0_41;
$L__BB0_19:
	setp.lt.s32 	%p30, %r64, 1;
	@%p30 bra 	$L__BB0_55;
	mov.b32 	%r281, 0;
$L__BB0_21:
	ld.param.u64 	%rd193, [_Z6updatePfiPiiPA2_fiiS_fff_param_7];
	ld.param.u64 	%rd189, [_Z6updatePfiPiiPA2_fiiS_fff_param_4];
	cvta.to.global.u64 	%rd17, %rd193;
	setp.lt.s32 	%p31, %r269, 1;
	cvta.to.global.u64 	%rd18, %rd189;
	mul.wide.u32 	%rd57, %r281, 8;
	add.s64 	%rd19, %rd18, %rd57;
	mov.b32 	%r284, -1;
	@%p31 bra 	$L__BB0_29;
	ld.global.f32 	%f18, [%rd5];
	ld.global.f32 	%f19, [%rd5+4];
	ld.global.f32 	%f113, [%rd5+16];
	cvt.rzi.s32.f32 	%r147, %f113;
	shl.b32 	%r148, %r147, 1;
	cvt.s64.s32 	%rd20, %r148;
	ld.global.f32 	%f20, [%rd17];
	ld.global.f32 	%f21, [%rd17+4];
	ld.global.f32 	%f22, [%rd19];
	ld.global.f32 	%f23, [%rd19+4];
	mov.f32 	%f390, 0fBF800000;
	mov.b32 	%r284, -1;
	mov.b32 	%r282, 0;
$L__BB0_23:
	setp.gt.u32 	%p32, %r1, 2146435070;
	mul.wide.u32 	%rd58, %r282, 4;
	add.s64 	%rd59, %rd4, %rd58;
	ld.global.u32 	%r47, [%rd59];
	shl.b32 	%r149, %r47, 2;
	cvt.s64.s32 	%rd60, %r149;
	add.s64 	%rd61, %rd20, %rd60;
	shl.b64 	%rd62, %rd61, 2;
	add.s64 	%rd63, %rd5, %rd62;
	shl.b32 	%r150, %r47, 1;
	mul.wide.s32 	%rd64, %r150, 4;
	add.s64 	%rd65, %rd5, %rd64;
	ld.global.f32 	%f114, [%rd65+24];
	sub.f32 	%f115, %f114, %f18;
	ld.global.f32 	%f116, [%rd65+28];
	sub.f32 	%f117, %f116, %f19;
	ld.global.f32 	%f118, [%rd63+24];
	add.f32 	%f119, %f118, %f20;
	ld.global.f32 	%f120, [%rd63+28];
	add.f32 	%f121, %f120, %f21;
	mul.f32 	%f122, %f119, %f119;
	mul.f32 	%f123, %f121, %f121;
	sub.f32 	%f25, %f122, %f123;
	sub.f32 	%f124, %f119, %f121;
	sqrt.rn.f32 	%f125, %f124;
	cvt.f64.f32 	%fd29, %f125;
	rcp.rn.f64 	%fd30, %fd29;
	mul.f64 	%fd31, %fd30, 0d3FE6A09E60000000;
	cvt.rn.f32.f64 	%f126, %fd31;
	add.f32 	%f127, %f119, %f121;
	sqrt.rn.f32 	%f128, %f127;
	cvt.f64.f32 	%fd32, %f128;
	rcp.rn.f64 	%fd33, %fd32;
	mul.f64 	%fd34, %fd33, 0d3FE6A09E60000000;
	cvt.rn.f32.f64 	%f129, %fd34;
	sub.f32 	%f130, %f115, %f22;
	sub.f32 	%f131, %f117, %f23;
	mul.f32 	%f132, %f130, %f130;
	mul.f32 	%f133, %f132, %f126;
	mul.f32 	%f134, %f131, %f131;
	mul.f32 	%f135, %f134, %f129;
	mul.f32 	%f136, %f135, %f129;
	fma.rn.f32 	%f26, %f133, %f126, %f136;
	mov.f64 	%fd145, %fd2;
	@%p32 bra 	$L__BB0_25;
	setp.gt.u32 	%p33, %r3, 1073127582;
	selp.f64 	%fd35, %fd4, %fd3, %p33;
	selp.u32 	%r151, 1, 0, %p33;
	add.s32 	%r152, %r2, %r151;
	add.f64 	%fd36, %fd35, 0dBFF0000000000000;
	add.f64 	%fd37, %fd35, 0d3FF0000000000000;
	rcp.approx.ftz.f64 	%fd38, %fd37;
	neg.f64 	%fd39, %fd37;
	fma.rn.f64 	%fd40, %fd39, %fd38, 0d3FF0000000000000;
	fma.rn.f64 	%fd41, %fd40, %fd40, %fd40;
	fma.rn.f64 	%fd42, %fd41, %fd38, %fd38;
	mul.f64 	%fd43, %fd36, %fd42;
	fma.rn.f64 	%fd44, %fd36, %fd42, %fd43;
	mul.f64 	%fd45, %fd44, %fd44;
	fma.rn.f64 	%fd46, %fd45, 0d3EB1380B3AE80F1E, 0d3ED0EE258B7A8B04;
	fma.rn.f64 	%fd47, %fd46, %fd45, 0d3EF3B2669F02676F;
	fma.rn.f64 	%fd48, %fd47, %fd45, 0d3F1745CBA9AB0956;
	fma.rn.f64 	%fd49, %fd48, %fd45, 0d3F3C71C72D1B5154;
	fma.rn.f64 	%fd50, %fd49, %fd45, 0d3F624924923BE72D;
	fma.rn.f64 	%fd51, %fd50, %fd45, 0d3F8999999999A3C4;
	fma.rn.f64 	%fd52, %fd51, %fd45, 0d3FB5555555555554;
	sub.f64 	%fd53, %fd36, %fd44;
	add.f64 	%fd54, %fd53, %fd53;
	neg.f64 	%fd55, %fd44;
	fma.rn.f64 	%fd56, %fd55, %fd36, %fd54;
	mul.f64 	%fd57, %fd42, %fd56;
	mul.f64 	%fd58, %fd45, %fd52;
	fma.rn.f64 	%fd59, %fd58, %fd44, %fd57;
	xor.b32  	%r153, %r152, -2147483648;
	mov.b32 	%r154, 1127219200;
	mov.b64 	%fd60, {%r153, %r154};
	sub.f64 	%fd61, %fd60, %fd1;
	fma.rn.f64 	%fd62, %fd61, 0d3FE62E42FEFA39EF, %fd44;
	fma.rn.f64 	%fd63, %fd61, 0dBFE62E42FEFA39EF, %fd62;
	sub.f64 	%fd64, %fd63, %fd44;
	sub.f64 	%fd65, %fd59, %fd64;
	fma.rn.f64 	%fd66, %fd61, 0d3C7ABC9E3B39803F, %fd65;
	add.f64 	%fd145, %fd62, %fd66;
$L__BB0_25:
	setp.lt.f32 	%p34, %f25, 0f00800000;
	mul.f32 	%f137, %f25, 0f4B000000;
	selp.f32 	%f138, %f137, %f25, %p34;
	mov.b32 	%r155, %f138;
	add.s32 	%r156, %r155, -1059760811;
	and.b32  	%r157, %r156, -8388608;
	sub.s32 	%r158, %r155, %r157;
	mov.b32 	%f139, %r158;
	add.f32 	%f140, %f139, 0fBF800000;
	cvt.rn.f32.f64 	%f141, %fd145;
	add.f32 	%f142, %f141, %f141;
	fma.rn.f32 	%f143, %f26, 0f40000000, %f142;
	setp.eq.f32 	%p35, %f138, 0f00000000;
	fma.rn.f32 	%f144, %f138, 0f7F800000, 0f7F800000;
	setp.gt.u32 	%p36, %r155, 2139095039;
	fma.rn.f32 	%f145, %f140, 0fBE055027, 0f3E1039F6;
	fma.rn.f32 	%f146, %f145, %f140, 0fBDF8CDCC;
	fma.rn.f32 	%f147, %f146, %f140, 0f3E0F2955;
	fma.rn.f32 	%f148, %f147, %f140, 0fBE2AD8B9;
	fma.rn.f32 	%f149, %f148, %f140, 0f3E4CED0B;
	fma.rn.f32 	%f150, %f149, %f140, 0fBE7FFF22;
	fma.rn.f32 	%f151, %f150, %f140, 0f3EAAAA78;
	fma.rn.f32 	%f152, %f151, %f140, 0fBF000000;
	mul.f32 	%f153, %f140, %f152;
	fma.rn.f32 	%f154, %f153, %f140, %f140;
	cvt.rn.f32.s32 	%f155, %r157;
	selp.f32 	%f156, 0fC1B80000, 0f00000000, %p34;
	fma.rn.f32 	%f157, %f155, 0f34000000, %f156;
	fma.rn.f32 	%f158, %f157, 0f3F317218, %f154;
	selp.f32 	%f159, %f144, %f158, %p36;
	selp.f32 	%f160, 0fFF800000, %f159, %p35;
	add.f32 	%f161, %f160, %f143;
	cvt.f64.f32 	%fd67, %f161;
	mul.f64 	%fd7, %fd67, 0dBFE0000000000000;
	fma.rn.f64 	%fd68, %fd7, 0d3FF71547652B82FE, 0d4338000000000000;
	{
	.reg .b32 %temp; 
	mov.b64 	{%r48, %temp}, %fd68;
	}
	mov.f64 	%fd69, 0dC338000000000000;
	add.rn.f64 	%fd70, %fd68, %fd69;
	fma.rn.f64 	%fd71, %fd70, 0dBFE62E42FEFA39EF, %fd7;
	fma.rn.f64 	%fd72, %fd70, 0dBC7ABC9E3B39803F, %fd71;
	fma.rn.f64 	%fd73, %fd72, 0d3E5ADE1569CE2BDF, 0d3E928AF3FCA213EA;
	fma.rn.f64 	%fd74, %fd73, %fd72, 0d3EC71DEE62401315;
	fma.rn.f64 	%fd75, %fd74, %fd72, 0d3EFA01997C89EB71;
	fma.rn.f64 	%fd76, %fd75, %fd72, 0d3F2A01A014761F65;
	fma.rn.f64 	%fd77, %fd76, %fd72, 0d3F56C16C1852B7AF;
	fma.rn.f64 	%fd78, %fd77, %fd72, 0d3F81111111122322;
	fma.rn.f64 	%fd79, %fd78, %fd72, 0d3FA55555555502A1;
	fma.rn.f64 	%fd80, %fd79, %fd72, 0d3FC5555555555511;
	fma.rn.f64 	%fd81, %fd80, %fd72, 0d3FE000000000000B;
	fma.rn.f64 	%fd82, %fd81, %fd72, 0d3FF0000000000000;
	fma.rn.f64 	%fd83, %fd82, %fd72, 0d3FF0000000000000;
	{
	.reg .b32 %temp; 
	mov.b64 	{%r49, %temp}, %fd83;
	}
	{
	.reg .b32 %temp; 
	mov.b64 	{%temp, %r50}, %fd83;
	}
	shl.b32 	%r159, %r48, 20;
	add.s32 	%r160, %r159, %r50;
	mov.b64 	%fd146, {%r49, %r160};
	{
	.reg .b32 %temp; 
	mov.b64 	{%temp, %r161}, %fd7;
	}
	mov.b32 	%f162, %r161;
	abs.f32 	%f27, %f162;
	setp.lt.f32 	%p37, %f27, 0f4086232B;
	@%p37 bra 	$L__BB0_28;
	setp.lt.f64 	%p38, %fd7, 0d0000000000000000;
	add.f64 	%fd84, %fd7, 0d7FF0000000000000;
	selp.f64 	%fd146, 0d0000000000000000, %fd84, %p38;
	setp.geu.f32 	%p39, %f27, 0f40874800;
	@%p39 bra 	$L__BB0_28;
	shr.u32 	%r162, %r48, 31;
	add.s32 	%r163, %r48, %r162;
	shr.s32 	%r164, %r163, 1;
	shl.b32 	%r165, %r164, 20;
	add.s32 	%r166, %r50, %r165;
	mov.b64 	%fd85, {%r49, %r166};
	sub.s32 	%r167, %r48, %r164;
	shl.b32 	%r168, %r167, 20;
	add.s32 	%r169, %r168, 1072693248;
	mov.b32 	%r170, 0;
	mov.b64 	%fd86, {%r170, %r169};
	mul.f64 	%fd146, %fd86, %fd85;
$L__BB0_28:
	cvt.rn.f32.f64 	%f163, %fd146;
	setp.lt.f32 	%p40, %f32, %f163;
	setp.lt.f32 	%p41, %f390, %f163;
	and.pred  	%p42, %p40, %p41;
	selp.f32 	%f390, %f163, %f390, %p42;
	selp.b32 	%r284, %r47, %r284, %p42;
	add.s32 	%r282, %r282, 1;
	setp.ne.s32 	%p43, %r282, %r269;
	@%p43 bra 	$L__BB0_23;
$L__BB0_29:
	setp.eq.s32 	%p44, %r284, -1;
	@%p44 bra 	$L__BB0_53;
	ld.param.u64 	%rd194, [_Z6updatePfiPiiPA2_fiiS_fff_param_7];
	ld.param.u64 	%rd190, [_Z6updatePfiPiiPA2_fiiS_fff_param_4];
	setp.gt.u32 	%p45, %r1, 2146435070;
	cvt.s64.s32 	%rd21, %r284;
	mul.wide.s32 	%rd66, %r284, 4;
	add.s64 	%rd67, %rd4, %rd66;
	ld.global.u32 	%r171, [%rd67+1000];
	add.s32 	%r172, %r171, 1;
	st.global.u32 	[%rd67+1000], %r172;
	shl.b32 	%r173, %r284, 1;
	mul.wide.s32 	%rd68, %r173, 4;
	add.s64 	%rd69, %rd5, %rd68;
	ld.global.f32 	%f165, [%rd69+24];
	ld.global.f32 	%f166, [%rd69+28];
	sub.f32 	%f167, %f165, %f1;
	sub.f32 	%f168, %f166, %f2;
	cvta.to.global.u64 	%rd70, %rd190;
	mul.wide.u32 	%rd71, %r281, 8;
	add.s64 	%rd72, %rd70, %rd71;
	ld.global.f32 	%f169, [%rd72];
	sub.f32 	%f170, %f169, %f167;
	ld.global.f32 	%f171, [%rd5+16];
	cvt.rzi.s32.f32 	%r174, %f171;
	shl.b32 	%r175, %r174, 1;
	cvt.s64.s32 	%rd73, %r175;
	shl.b32 	%r176, %r284, 2;
	cvt.s64.s32 	%rd74, %r176;
	add.s64 	%rd75, %rd73, %rd74;
	shl.b64 	%rd76, %rd75, 2;
	add.s64 	%rd77, %rd5, %rd76;
	ld.global.f32 	%f172, [%rd77+24];
	cvta.to.global.u64 	%rd78, %rd194;
	ld.global.f32 	%f173, [%rd78];
	add.f32 	%f174, %f172, %f173;
	ld.global.f32 	%f175, [%rd77+28];
	ld.global.f32 	%f176, [%rd78+4];
	add.f32 	%f177, %f175, %f176;
	ld.global.f32 	%f178, [%rd77+32];
	ld.global.f32 	%f179, [%rd78+8];
	add.f32 	%f180, %f178, %f179;
	ld.global.f32 	%f181, [%rd77+36];
	ld.global.f32 	%f182, [%rd78+12];
	add.f32 	%f183, %f181, %f182;
	mul.f32 	%f184, %f174, %f174;
	fma.rn.f32 	%f185, %f180, %f180, %f184;
	mul.f32 	%f186, %f180, %f183;
	fma.rn.f32 	%f187, %f174, %f177, %f186;
	mul.f32 	%f188, %f177, %f177;
	fma.rn.f32 	%f189, %f183, %f183, %f188;
	mul.f32 	%f190, %f185, %f189;
	mul.f32 	%f191, %f187, %f187;
	sub.f32 	%f192, %f190, %f191;
	rcp.rn.f32 	%f193, %f192;
	mul.f32 	%f194, %f189, %f193;
	neg.f32 	%f195, %f187;
	mul.f32 	%f196, %f193, %f195;
	mul.f32 	%f197, %f185, %f193;
	mul.f32 	%f198, %f177, %f196;
	fma.rn.f32 	%f199, %f174, %f194, %f198;
	mul.f32 	%f200, %f183, %f196;
	fma.rn.f32 	%f201, %f180, %f194, %f200;
	mul.f32 	%f202, %f177, %f197;
	fma.rn.f32 	%f203, %f174, %f196, %f202;
	mul.f32 	%f204, %f183, %f197;
	fma.rn.f32 	%f205, %f180, %f196, %f204;
	mul.f32 	%f206, %f175, %f203;
	fma.rn.f32 	%f207, %f172, %f199, %f206;
	mul.f32 	%f208, %f175, %f205;
	fma.rn.f32 	%f209, %f172, %f201, %f208;
	mul.f32 	%f210, %f181, %f203;
	fma.rn.f32 	%f211, %f178, %f199, %f210;
	mul.f32 	%f212, %f181, %f205;
	fma.rn.f32 	%f213, %f178, %f201, %f212;
	mul.f32 	%f214, %f209, 0f00000000;
	fma.rn.f32 	%f215, %f170, %f207, %f214;
	mul.f32 	%f216, %f213, 0f00000000;
	fma.rn.f32 	%f217, %f170, %f211, %f216;
	add.f32 	%f218, %f165, %f215;
	st.global.f32 	[%rd69+24], %f218;
	add.f32 	%f219, %f166, %f217;
	st.global.f32 	[%rd69+28], %f219;
	mov.f32 	%f220, 0f3F800000;
	sub.f32 	%f221, %f220, %f207;
	sub.f32 	%f222, %f220, %f213;
	ld.global.f32 	%f223, [%rd77+24];
	ld.global.f32 	%f224, [%rd77+28];
	ld.global.f32 	%f225, [%rd77+32];
	ld.global.f32 	%f226, [%rd77+36];
	mul.f32 	%f227, %f223, %f221;
	fma.rn.f32 	%f228, %f209, %f225, %f227;
	mul.f32 	%f229, %f209, %f226;
	fma.rn.f32 	%f230, %f224, %f221, %f229;
	mul.f32 	%f231, %f225, %f222;
	fma.rn.f32 	%f232, %f223, %f211, %f231;
	mul.f32 	%f233, %f222, %f226;
	fma.rn.f32 	%f234, %f224, %f211, %f233;
	st.global.f32 	[%rd77+24], %f228;
	st.global.f32 	[%rd77+28], %f230;
	st.global.f32 	[%rd77+32], %f232;
	st.global.f32 	[%rd77+36], %f234;
	sub.f32 	%f29, %f184, %f188;
	sub.f32 	%f235, %f174, %f177;
	sqrt.rn.f32 	%f236, %f235;
	cvt.f64.f32 	%fd87, %f236;
	rcp.rn.f64 	%fd88, %fd87;
	mul.f64 	%fd89, %fd88, 0d3FE6A09E60000000;
	cvt.rn.f32.f64 	%f237, %fd89;
	add.f32 	%f238, %f174, %f177;
	sqrt.rn.f32 	%f239, %f238;
	cvt.f64.f32 	%fd90, %f239;
	rcp.rn.f64 	%fd91, %fd90;
	mul.f64 	%fd92, %fd91, 0d3FE6A09E60000000;
	cvt.rn.f32.f64 	%f240, %fd92;
	ld.global.f32 	%f241, [%rd72];
	sub.f32 	%f242, %f241, %f167;
	ld.global.f32 	%f243, [%rd72+4];
	sub.f32 	%f244, %f243, %f168;
	mul.f32 	%f245, %f242, %f242;
	mul.f32 	%f246, %f245, %f237;
	mul.f32 	%f247, %f244, %f244;
	mul.f32 	%f248, %f247, %f240;
	mul.f32 	%f249, %f248, %f240;
	fma.rn.f32 	%f30, %f246, %f237, %f249;
	mov.f64 	%fd147, %fd2;
	@%p45 bra 	$L__BB0_32;
	setp.gt.u32 	%p46, %r3, 1073127582;
	selp.f64 	%fd93, %fd4, %fd3, %p46;
	selp.u32 	%r177, 1, 0, %p46;
	add.s32 	%r178, %r2, %r177;
	add.f64 	%fd94, %fd93, 0dBFF0000000000000;
	add.f64 	%fd95, %fd93, 0d3FF0000000000000;
	rcp.approx.ftz.f64 	%fd96, %fd95;
	neg.f64 	%fd97, %fd95;
	fma.rn.f64 	%fd98, %fd97, %fd96, 0d3FF0000000000000;
	fma.rn.f64 	%fd99, %fd98, %fd98, %fd98;
	fma.rn.f64 	%fd100, %fd99, %fd96, %fd96;
	mul.f64 	%fd101, %fd94, %fd100;
	fma.rn.f64 	%fd102, %fd94, %fd100, %fd101;
	mul.f64 	%fd103, %fd102, %fd102;
	fma.rn.f64 	%fd104, %fd103, 0d3EB1380B3AE80F1E, 0d3ED0EE258B7A8B04;
	fma.rn.f64 	%fd105, %fd104, %fd103, 0d3EF3B2669F02676F;
	fma.rn.f64 	%fd106, %fd105, %fd103, 0d3F1745CBA9AB0956;
	fma.rn.f64 	%fd107, %fd106, %fd103, 0d3F3C71C72D1B5154;
	fma.rn.f64 	%fd108, %fd107, %fd103, 0d3F624924923BE72D;
	fma.rn.f64 	%fd109, %fd108, %fd103, 0d3F8999999999A3C4;
	fma.rn.f64 	%fd110, %fd109, %fd103, 0d3FB5555555555554;
	sub.f64 	%fd111, %fd94, %fd102;
	add.f64 	%fd112, %fd111, %fd111;
	neg.f64 	%fd113, %fd102;
	fma.rn.f64 	%fd114, %fd113, %fd94, %fd112;
	mul.f64 	%fd115, %fd100, %fd114;
	mul.f64 	%fd116, %fd103, %fd110;
	fma.rn.f64 	%fd117, %fd116, %fd102, %fd115;
	xor.b32  	%r179, %r178, -2147483648;
	mov.b32 	%r180, 1127219200;
	mov.b64 	%fd118, {%r179, %r180};
	sub.f64 	%fd119, %fd118, %fd1;
	fma.rn.f64 	%fd120, %fd119, 0d3FE62E42FEFA39EF, %fd102;
	fma.rn.f64 	%fd121, %fd119, 0dBFE62E42FEFA39EF, %fd120;
	sub.f64 	%fd122, %fd121, %fd102;
	sub.f64 	%fd123, %fd117, %fd122;
	fma.rn.f64 	%fd124, %fd119, 0d3C7ABC9E3B39803F, %fd123;
	add.f64 	%fd147, %fd120, %fd124;
$L__BB0_32:
	setp.lt.f32 	%p47, %f29, 0f00800000;
	mul.f32 	%f250, %f29, 0f4B000000;
	selp.f32 	%f251, %f250, %f29, %p47;
	mov.b32 	%r181, %f251;
	add.s32 	%r182, %r181, -1059760811;
	and.b32  	%r183, %r182, -8388608;
	sub.s32 	%r184, %r181, %r183;
	mov.b32 	%f252, %r184;
	add.f32 	%f253, %f252, 0fBF800000;
	cvt.rn.f32.f64 	%f254, %fd147;
	add.f32 	%f255, %f254, %f254;
	fma.rn.f32 	%f256, %f30, 0f40000000, %f255;
	setp.eq.f32 	%p48, %f251, 0f00000000;
	fma.rn.f32 	%f257, %f251, 0f7F800000, 0f7F800000;
	setp.gt.u32 	%p49, %r181, 2139095039;
	fma.rn.f32 	%f258, %f253, 0fBE055027, 0f3E1039F6;
	fma.rn.f32 	%f259, %f258, %f253, 0fBDF8CDCC;
	fma.rn.f32 	%f260, %f259, %f253, 0f3E0F2955;
	fma.rn.f32 	%f261, %f260, %f253, 0fBE2AD8B9;
	fma.rn.f32 	%f262, %f261, %f253, 0f3E4CED0B;
	fma.rn.f32 	%f263, %f262, %f253, 0fBE7FFF22;
	fma.rn.f32 	%f264, %f263, %f253, 0f3EAAAA78;
	fma.rn.f32 	%f265, %f264, %f253, 0fBF000000;
	mul.f32 	%f266, %f253, %f265;
	fma.rn.f32 	%f267, %f266, %f253, %f253;
	cvt.rn.f32.s32 	%f268, %r183;
	selp.f32 	%f269, 0fC1B80000, 0f00000000, %p47;
	fma.rn.f32 	%f270, %f268, 0f34000000, %f269;
	fma.rn.f32 	%f271, %f270, 0f3F317218, %f267;
	selp.f32 	%f272, %f257, %f271, %p49;
	selp.f32 	%f273, 0fFF800000, %f272, %p48;
	add.f32 	%f274, %f273, %f256;
	cvt.f64.f32 	%fd125, %f274;
	mul.f64 	%fd14, %fd125, 0dBFE0000000000000;
	fma.rn.f64 	%fd126, %fd14, 0d3FF71547652B82FE, 0d4338000000000000;
	{
	.reg .b32 %temp; 
	mov.b64 	{%r54, %temp}, %fd126;
	}
	mov.f64 	%fd127, 0dC338000000000000;
	add.rn.f64 	%fd128, %fd126, %fd127;
	fma.rn.f64 	%fd129, %fd128, 0dBFE62E42FEFA39EF, %fd14;
	fma.rn.f64 	%fd130, %fd128, 0dBC7ABC9E3B39803F, %fd129;
	fma.rn.f64 	%fd131, %fd130, 0d3E5ADE1569CE2BDF, 0d3E928AF3FCA213EA;
	fma.rn.f64 	%fd132, %fd131, %fd130, 0d3EC71DEE62401315;
	fma.rn.f64 	%fd133, %fd132, %fd130, 0d3EFA01997C89EB71;
	fma.rn.f64 	%fd134, %fd133, %fd130, 0d3F2A01A014761F65;
	fma.rn.f64 	%fd135, %fd134, %fd130, 0d3F56C16C1852B7AF;
	fma.rn.f64 	%fd136, %fd135, %fd130, 0d3F81111111122322;
	fma.rn.f64 	%fd137, %fd136, %fd130, 0d3FA55555555502A1;
	fma.rn.f64 	%fd138, %fd137, %fd130, 0d3FC5555555555511;
	fma.rn.f64 	%fd139, %fd138, %fd130, 0d3FE000000000000B;
	fma.rn.f64 	%fd140, %fd139, %fd130, 0d3FF0000000000000;
	fma.rn.f64 	%fd141, %fd140, %fd130, 0d3FF0000000000000;
	{
	.reg .b32 %temp; 
	mov.b64 	{%r55, %temp}, %fd141;
	}
	{
	.reg .b32 %temp; 
	mov.b64 	{%temp, %r56}, %fd141;
	}
	shl.b32 	%r185, %r54, 20;
	add.s32 	%r186, %r185, %r56;
	mov.b64 	%fd148, {%r55, %r186};
	{
	.reg .b32 %temp; 
	mov.b64 	{%temp, %r187}, %fd14;
	}
	mov.b32 	%f275, %r187;
	abs.f32 	%f31, %f275;
	setp.lt.f32 	%p50, %f31, 0f4086232B;
	@%p50 bra 	$L__BB0_35;
	setp.lt.f64 	%p51, %fd14, 0d0000000000000000;
	add.f64 	%fd142, %fd14, 0d7FF0000000000000;
	selp.f64 	%fd148, 0d0000000000000000, %fd142, %p51;
	setp.geu.f32 	%p52, %f31, 0f40874800;
	@%p52 bra 	$L__BB0_35;
	shr.u32 	%r188, %r54, 31;
	add.s32 	%r189, %r54, %r188;
	shr.s32 	%r190, %r189, 1;
	shl.b32 	%r191, %r190, 20;
	add.s32 	%r192, %r56, %r191;
	mov.b64 	%fd143, {%r55, %r192};
	sub.s32 	%r193, %r54, %r190;
	shl.b32 	%r194, %r193, 20;
	add.s32 	%r195, %r194, 1072693248;
	mov.b32 	%r196, 0;
	mov.b64 	%fd144, {%r196, %r195};
	mul.f64 	%fd148, %fd144, %fd143;
$L__BB0_35:
	cvt.rn.f32.f64 	%f276, %fd148;
	ld.global.f32 	%f277, [%rd5+12];
	mul.f32 	%f278, %f277, %f276;
	st.global.f32 	[%rd5+12], %f278;
	ld.global.f32 	%f279, [%rd5+16];
	cvt.rzi.s32.f32 	%r197, %f279;
	mul.lo.s32 	%r198, %r197, 6;
	cvt.s64.s32 	%rd79, %r198;
	add.s64 	%rd80, %rd79, %rd21;
	shl.b64 	%rd81, %rd80, 2;
	add.s64 	%rd82, %rd5, %rd81;
	ld.global.f32 	%f280, [%rd82+24];
	add.f32 	%f281, %f280, 0f3F800000;
	st.global.f32 	[%rd82+24], %f281;
	bra.uni 	$L__BB0_54;
$L__BB0_36:
	mov.b32 	%r15, %f3;
	shl.b32 	%r101, %r15, 8;
	or.b32  	%r16, %r101, -2147483648;
	mov.b64 	%rd198, 0;
	mov.b32 	%r272, 0;
	mov.u64 	%rd196, __cudart_i2opi_f;
	mov.u64 	%rd197, %rd2;
$L__BB0_37:
	.pragma "nounroll";
	ld.global.nc.u32 	%r102, [%rd196];
	mad.wide.u32 	%rd38, %r102, %r16, %rd198;
	shr.u64 	%rd198, %rd38, 32;
	st.local.u32 	[%rd197], %rd38;
	add.s32 	%r272, %r272, 1;
	add.s64 	%rd197, %rd197, 4;
	add.s64 	%rd196, %rd196, 4;
	setp.ne.s32 	%p10, %r272, 6;
	@%p10 bra 	$L__BB0_37;
	shr.u32 	%r103, %r15, 23;
	st.local.u32 	[%rd2+24], %rd198;
	and.b32  	%r19, %r103, 31;
	and.b32  	%r104, %r103, 224;
	add.s32 	%r105, %r104, -128;
	shr.u32 	%r106, %r105, 5;
	mul.wide.u32 	%rd39, %r106, 4;
	sub.s64 	%rd13, %rd2, %rd39;
	ld.local.u32 	%r273, [%rd13+24];
	ld.local.u32 	%r274, [%rd13+20];
	setp.eq.s32 	%p11, %r19, 0;
	@%p11 bra 	$L__BB0_40;
	shf.l.wrap.b32 	%r273, %r274, %r273, %r19;
	ld.local.u32 	%r107, [%rd13+16];
	shf.l.wrap.b32 	%r274, %r107, %r274, %r19;
$L__BB0_40:
	shr.u32 	%r108, %r273, 30;
	shf.l.wrap.b32 	%r109, %r274, %r273, 2;
	shl.b32 	%r110, %r274, 2;
	shr.u32 	%r111, %r109, 31;
	add.s32 	%r112, %r111, %r108;
	neg.s32 	%r113, %r112;
	setp.lt.s32 	%p12, %r15, 0;
	selp.b32 	%r275, %r113, %r112, %p12;
	xor.b32  	%r114, %r109, %r15;
	shr.s32 	%r115, %r109, 31;
	xor.b32  	%r116, %r115, %r109;
	xor.b32  	%r117, %r115, %r110;
	cvt.u64.u32 	%rd40, %r116;
	shl.b64 	%rd41, %rd40, 32;
	cvt.u64.u32 	%rd42, %r117;
	or.b64  	%rd43, %rd41, %rd42;
	cvt.rn.f64.s64 	%fd23, %rd43;
	mul.f64 	%fd24, %fd23, 0d3BF921FB54442D19;
	cvt.rn.f32.f64 	%f45, %fd24;
	neg.f32 	%f46, %f45;
	setp.lt.s32 	%p13, %r114, 0;
	selp.f32 	%f388, %f46, %f45, %p13;
$L__BB0_41:
	setp.ltu.f32 	%p14, %f7, 0f47CE4780;
	add.s32 	%r119, %r275, 1;
	mul.rn.f32 	%f48, %f388, %f388;
	and.b32  	%r120, %r275, 1;
	setp.eq.b32 	%p15, %r120, 1;
	selp.f32 	%f49, %f388, 0f3F800000, %p15;
	fma.rn.f32 	%f50, %f48, %f49, 0f00000000;
	fma.rn.f32 	%f51, %f48, 0f37CBAC00, 0fBAB607ED;
	selp.f32 	%f52, 0fB94D4153, %f51, %p15;
	selp.f32 	%f53, 0f3C0885E4, 0f3D2AAABB, %p15;
	fma.rn.f32 	%f54, %f52, %f48, %f53;
	selp.f32 	%f55, 0fBE2AAAA8, 0fBEFFFFFF, %p15;
	fma.rn.f32 	%f56, %f54, %f48, %f55;
	fma.rn.f32 	%f57, %f56, %f50, %f49;
	and.b32  	%r121, %r119, 2;
	setp.eq.s32 	%p16, %r121, 0;
	mov.f32 	%f58, 0f00000000;
	sub.f32 	%f59, %f58, %f57;
	selp.f32 	%f11, %f57, %f59, %p16;
	@%p14 bra 	$L__BB0_49;
	setp.neu.f32 	%p17, %f7, 0f7F800000;
	@%p17 bra 	$L__BB0_44;
	mov.f32 	%f62, 0f00000000;
	mul.rn.f32 	%f389, %f3, %f62;
	mov.b32 	%r279, 0;
	bra.uni 	$L__BB0_49;
$L__BB0_44:
	mov.b32 	%r28, %f3;
	shl.b32 	%r123, %r28, 8;
	or.b32  	%r29, %r123, -2147483648;
	mov.b64 	%rd199, 0;
	mov.b32 	%r276, 0;
$L__BB0_45:
	.pragma "nounroll";
	mul.wide.u32 	%rd45, %r276, 4;
	mov.u64 	%rd46, __cudart_i2opi_f;
	add.s64 	%rd47, %rd46, %rd45;
	ld.global.nc.u32 	%r124, [%rd47];
	mad.wide.u32 	%rd48, %r124, %r29, %rd199;
	shr.u64 	%rd199, %rd48, 32;
	add.s64 	%rd49, %rd1, %rd45;
	st.local.u32 	[%rd49], %rd48;
	add.s32 	%r276, %r276, 1;
	setp.ne.s32 	%p18, %r276, 6;
	@%p18 bra 	$L__BB0_45;
	shr.u32 	%r125, %r28, 23;
	st.local.u32 	[%rd1+24], %rd199;
	and.b32  	%r32, %r125, 31;
	and.b32  	%r126, %r125, 224;
	add.s32 	%r127, %r126, -128;
	shr.u32 	%r128, %r127, 5;
	mul.wide.u32 	%rd50, %r128, 4;
	sub.s64 	%rd16, %rd1, %rd50;
	ld.local.u32 	%r277, [%rd16+24];
	ld.local.u32 	%r278, [%rd16+20];
	setp.eq.s32 	%p19, %r32, 0;
	@%p19 bra 	$L__BB0_48;
	shf.l.wrap.b32 	%r277, %r278, %r277, %r32;
	ld.local.u32 	%r129, [%rd16+16];
	shf.l.wrap.b32 	%r278, %r129, %r278, %r32;
$L__BB0_48:
	shr.u32 	%r130, %r277, 30;
	shf.l.wrap.b32 	%r131, %r278, %r277, 2;
	shl.b32 	%r132, %r278, 2;
	shr.u32 	%r133, %r131, 31;
	add.s32 	%r134, %r133, %r130;
	neg.s32 	%r135, %r134;
	setp.lt.s32 	%p20, %r28, 0;
	selp.b32 	%r279, %r135, %r134, %p20;
	xor.b32  	%r136, %r131, %r28;
	shr.s32 	%r137, %r131, 31;
	xor.b32  	%r138, %r137, %r131;
	xor.b32  	%r139, %r137, %r132;
	cvt.u64.u32 	%rd51, %r138;
	shl.b64 	%rd52, %rd51, 32;
	cvt.u64.u32 	%rd53, %r139;
	or.b64  	%rd54, %rd52, %rd53;
	cvt.rn.f64.s64 	%fd25, %rd54;
	mul.f64 	%fd26, %fd25, 0d3BF921FB54442D19;
	cvt.rn.f32.f64 	%f60, %fd26;
	neg.f32 	%f61, %f60;
	setp.lt.s32 	%p21, %r136, 0;
	selp.f32 	%f389, %f61, %f60, %p21;
$L__BB0_49:
	ld.param.f32 	%f386, [_Z6updatePfiPiiPA2_fiiS_fff_param_9];
	mul.rn.f32 	%f63, %f389, %f389;
	and.b32  	%r141, %r279, 1;
	setp.eq.b32 	%p22, %r141, 1;
	selp.f32 	%f64, 0f3F800000, %f389, %p22;
	fma.rn.f32 	%f65, %f63, %f64, 0f00000000;
	fma.rn.f32 	%f66, %f63, 0f37CBAC00, 0fBAB607ED;
	selp.f32 	%f67, %f66, 0fB94D4153, %p22;
	selp.f32 	%f68, 0f3D2AAABB, 0f3C0885E4, %p22;
	fma.rn.f32 	%f69, %f67, %f63, %f68;
	selp.f32 	%f70, 0fBEFFFFFF, 0fBE2AAAA8, %p22;
	fma.rn.f32 	%f71, %f69, %f63, %f70;
	fma.rn.f32 	%f72, %f71, %f65, %f64;
	and.b32  	%r142, %r279, 2;
	setp.eq.s32 	%p23, %r142, 0;
	mov.f32 	%f73, 0f00000000;
	sub.f32 	%f74, %f73, %f72;
	selp.f32 	%f15, %f72, %f74, %p23;
	mul.f32 	%f75, %f5, %f5;
	fma.rn.f32 	%f76, %f4, %f4, %f75;
	sqrt.rn.f32 	%f16, %f76;
	add.f32 	%f17, %f386, 0f3F800000;
	setp.gt.f32 	%p24, %f16, %f17;
	@%p24 bra 	$L__BB0_52;
	ld.param.f32 	%f387, [_Z6updatePfiPiiPA2_fiiS_fff_param_10];
	mul.f32 	%f77, %f17, %f15;
	mul.f32 	%f78, %f17, %f11;
	mul.f32 	%f79, %f5, %f77;
	fma.rn.f32 	%f80, %f4, %f78, %f79;
	mul.f32 	%f81, %f77, %f77;
	fma.rn.f32 	%f82, %f78, %f78, %f81;
	sqrt.rn.f32 	%f83, %f82;
	mul.f32 	%f84, %f16, %f83;
	div.rn.f32 	%f85, %f80, %f84;
	abs.f32 	%f86, %f85;
	fma.rn.f32 	%f87, %f86, 0fBF000000, 0f3F000000;
	rsqrt.approx.ftz.f32 	%f88, %f87;
	mul.f32 	%f89, %f88, %f87;
	mul.f32 	%f90, %f88, 0fBF000000;
	fma.rn.f32 	%f91, %f89, %f90, 0f3F000000;
	fma.rn.f32 	%f92, %f89, %f91, %f89;
	setp.eq.f32 	%p25, %f86, 0f3F800000;
	selp.f32 	%f93, 0f00000000, %f92, %p25;
	setp.gt.f32 	%p26, %f86, 0f3F0F5C29;
	selp.f32 	%f94, %f93, %f86, %p26;
	copysign.f32 	%f95, %f85, %f94;
	mul.f32 	%f96, %f95, %f95;
	fma.rn.f32 	%f97, %f96, 0f3D10ECEF, 0f3C8B1ABB;
	fma.rn.f32 	%f98, %f97, %f96, 0f3CFC028C;
	fma.rn.f32 	%f99, %f98, %f96, 0f3D372139;
	fma.rn.f32 	%f100, %f99, %f96, 0f3D9993DB;
	fma.rn.f32 	%f101, %f100, %f96, 0f3E2AAAC6;
	mul.f32 	%f102, %f96, %f101;
	fma.rn.f32 	%f103, %f102, %f95, %f95;
	neg.f32 	%f104, %f103;
	selp.f32 	%f105, %f103, %f104, %p26;
	fma.rn.f32 	%f106, 0f3F6EE581, 0f3FD774EB, %f105;
	setp.gt.f32 	%p27, %f85, 0f3F0F5C29;
	selp.f32 	%f107, %f103, %f106, %p27;
	add.f32 	%f108, %f107, %f107;
	selp.f32 	%f109, %f108, %f107, %p26;
	cvt.f64.f32 	%fd27, %f387;
	add.f64 	%fd28, %fd27, 0d3FC999999999999A;
	cvt.rn.f32.f64 	%f110, %fd28;
	mul.f32 	%f111, %f110, 0f3F000000;
	setp.gtu.f32 	%p28, %f109, %f111;
	@%p28 bra 	$L__BB0_52;
	mul.wide.s32 	%rd55, %r269, 4;
	add.s64 	%rd56, %rd4, %rd55;
	st.global.u32 	[%rd56], %r270;
	add.s32 	%r269, %r269, 1;
$L__BB0_52:
	add.s32 	%r270, %r270, 1;
	setp.eq.s32 	%p29, %r270, %r7;
	@%p29 bra 	$L__BB0_19;
	bra.uni 	$L__BB0_16;
$L__BB0_53:
	ld.global.f32 	%f282, [%rd5];
	ld.global.f32 	%f283, [%rd5+4];
	mul.wide.u32 	%rd83, %r281, 8;
	add.s64 	%rd84, %rd18, %rd83;
	ld.global.f32 	%f284, [%rd84];
	add.f32 	%f285, %f282, %f284;
	ld.global.f32 	%f286, [%rd84+4];
	add.f32 	%f287, %f283, %f286;
	ld.global.f32 	%f288, [%rd5+20];
	cvt.rzi.s32.f32 	%r199, %f288;
	add.s32 	%r200, %r199, 1;
	cvt.rn.f32.s32 	%f289, %r200;
	st.global.f32 	[%rd5+20], %f289;
	shl.b32 	%r201, %r199, 1;
	mul.wide.s32 	%rd85, %r201, 4;
	add.s64 	%rd86, %rd5, %rd85;
	ld.global.f32 	%f290, [%rd5+16];
	cvt.rzi.s32.f32 	%r202, %f290;
	shl.b32 	%r203, %r202, 1;
	cvt.s64.s32 	%rd87, %r203;
	shl.b32 	%r204, %r199, 2;
	cvt.s64.s32 	%rd88, %r204;
	add.s64 	%rd89, %rd87, %rd88;
	shl.b64 	%rd90, %rd89, 2;
	add.s64 	%rd91, %rd5, %rd90;
	mul.lo.s32 	%r205, %r202, 6;
	cvt.s64.s32 	%rd92, %r205;
	cvt.s64.s32 	%rd93, %r199;
	add.s64 	%rd94, %rd92, %rd93;
	shl.b64 	%rd95, %rd94, 2;
	add.s64 	%rd96, %rd5, %rd95;
	st.global.f32 	[%rd86+24], %f285;
	st.global.f32 	[%rd86+28], %f287;
	ld.global.f32 	%f291, [%rd17];
	st.global.f32 	[%rd91+24], %f291;
	ld.global.f32 	%f292, [%rd17+4];
	st.global.f32 	[%rd91+28], %f292;
	ld.global.f32 	%f293, [%rd17+8];
	st.global.f32 	[%rd91+32], %f293;
	ld.global.f32 	%f294, [%rd17+12];
	st.global.f32 	[%rd91+36], %f294;
	mov.b32 	%r206, 1065353216;
	st.global.u32 	[%rd96+24], %r206;
$L__BB0_54:
	add.s32 	%r281, %r281, 1;
	setp.eq.s32 	%p53, %r281, %r64;
	@%p53 bra 	$L__BB0_55;
	bra.uni 	$L__BB0_21;
$L__BB0_55:
	ld.param.u32 	%r265, [_Z6updatePfiPiiPA2_fiiS_fff_param_1];
	add.s32 	%r267, %r267, 1;
	setp.ne.s32 	%p61, %r267, %r265;
	@%p61 bra 	$L__BB0_3;
$L__BB0_56:
	ret;

}


// ===== COMPILED SASS (sm_100) =====

	.target	sm_100

	.elftype	@"ET_EXEC"


//--------------------- .note.nv.tkinfo           --------------------------
	.section	.note.nv.tkinfo,"",@"SHT_NOTE"
	.sectionflags	@"SHF_NOTE_NV_TKINFO"
	.tkinfo
        /*0018*/ 	.word	0x00000002
        /*0030*/ 	.string	""
        /*0030*/ 	.string	"ptxas"
        /*0030*/ 	.string	"Cuda compilation tools, release 13.0, V13.0.88"
        /*0030*/ 	.string	"Build cuda_13.0.r13.0/compiler.36424714_0"
        /*0030*/ 	.string	"-arch sm_100 -m 64 "



//--------------------- .note.nv.cuinfo           --------------------------
	.section	.note.nv.cuinfo,"",@"SHT_NOTE"
	.sectionflags	@"SHF_NOTE_NV_CUINFO"
        /*0018*/ 	.short	0x0002
        /*001a*/ 	.short	0x0064
        /*001c*/ 	.short	0x0082
	.zero		2


//--------------------- .nv.info                  --------------------------
	.section	.nv.info,"",@"SHT_CUDA_INFO"
	.align	4


	//----- nvinfo : EIATTR_REGCOUNT
	.align		4
        /*0000*/ 	.byte	0x04, 0x2f
        /*0002*/ 	.short	(.L_2 - .L_1)
	.align		4
.L_1:
        /*0004*/ 	.word	index@(_Z6updatePfiPiiPA2_fiiS_fff)
        /*0008*/ 	.word	0x0000002f


	//----- nvinfo : EIATTR_FRAME_SIZE
	.align		4
.L_2:
        /*000c*/ 	.byte	0x04, 0x11
        /*000e*/ 	.short	(.L_4 - .L_3)
	.align		4
.L_3:
        /*0010*/ 	.word	index@($__internal_3_$__cuda_sm3x_div_rn_noftz_f32_slowpath)
        /*0014*/ 	.word	0x00000020


	//----- nvinfo : EIATTR_FRAME_SIZE
	.align		4
.L_4:
        /*0018*/ 	.byte	0x04, 0x11
        /*001a*/ 	.short	(.L_6 - .L_5)
	.align		4
.L_5:
        /*001c*/ 	.word	index@($__internal_2_$__cuda_sm20_sqrt_rn_f32_slowpath)
        /*0020*/ 	.word	0x00000020


	//----- nvinfo : EIATTR_FRAME_SIZE
	.align		4
.L_6:
        /*0024*/ 	.byte	0x04, 0x11
        /*0026*/ 	.short	(.L_8 - .L_7)
	.align		4
.L_7:
        /*0028*/ 	.word	index@($__internal_1_$__cuda_sm20_rcp_rn_f32_slowpath)
        /*002c*/ 	.word	0x00000020


	//----- nvinfo : EIATTR_FRAME_SIZE
	.align		4
.L_8:
        /*0030*/ 	.byte	0x04, 0x11
        /*0032*/ 	.short	(.L_10 - .L_9)
	.align		4
.L_9:
        /*0034*/ 	.word	index@($__internal_0_$__cuda_sm20_dblrcp_rn_slowpath_v3)
        /*0038*/ 	.word	0x00000020


	//----- nvinfo : EIATTR_FRAME_SIZE
	.align		4
.L_10:
        /*003c*/ 	.byte	0x04, 0x11
        /*003e*/ 	.short	(.L_12 - .L_11)
	.align		4
.L_11:
        /*0040*/ 	.word	index@(_Z6updatePfiPiiPA2_fiiS_fff)
        /*0044*/ 	.word	0x00000020


	//----- nvinfo : EIATTR_MIN_STACK_SIZE
	.align		4
.L_12:
        /*0048*/ 	.byte	0x04, 0x12
        /*004a*/ 	.short	(.L_14 - .L_13)
	.align		4
.L_13:
        /*004c*/ 	.word	index@(_Z6updatePfiPiiPA2_fiiS_fff)
        /*0050*/ 	.word	0x00000020
.L_14:


//--------------------- .nv.compat                --------------------------
	.section	.nv.compat,"",@"SHT_CUDA_COMPAT_INFO"
	.align	4
        /*0000*/ 	.byte	0x02, 0x09, 0x00, 0x00, 0x02, 0x02, 0x01, 0x00, 0x02, 0x05, 0x05, 0x00, 0x03, 0x07, 0x01, 0x01
        /*0010*/ 	.byte	0x02, 0x03, 0x00, 0x00, 0x02, 0x06, 0x01, 0x00, 0x04, 0x0b, 0x08, 0x00, 0x01, 0x00, 0x00, 0x00
        /*0020*/ 	.byte	0x00, 0x00, 0x00, 0x00


//--------------------- .nv.info._Z6updatePfiPiiPA2_fiiS_fff --------------------------
	.section	.nv.info._Z6updatePfiPiiPA2_fiiS_fff,"",@"SHT_CUDA_INFO"
	.sectionflags	@""
	.align	4


	//----- nvinfo : EIATTR_CUDA_API_VERSION
	.align		4
        /*0000*/ 	.byte	0x04, 0x37
        /*0002*/ 	.short	(.L_16 - .L_15)
.L_15:
        /*0004*/ 	.word	0x00000082


	//----- nvinfo : EIATTR_KPARAM_INFO
	.align		4
.L_16:
        /*0008*/ 	.byte	0x04, 0x17
        /*000a*/ 	.short	(.L_18 - .L_17)
.L_17:
        /*000c*/ 	.word	0x00000000
        /*0010*/ 	.short	0x000a
        /*0012*/ 	.short	0x0040
        /*0014*/ 	.byte	0x00, 0xf0, 0x11, 0x00


	//----- nvinfo : EIATTR_KPARAM_INFO
	.align		4
.L_18:
        /*0018*/ 	.byte	0x04, 0x17
        /*001a*/ 	.short	(.L_20 - .L_19)
.L_19:
        /*001c*/ 	.word	0x00000000
        /*0020*/ 	.short	0x0009
        /*0022*/ 	.short	0x003c
        /*0024*/ 	.byte	0x00, 0xf0, 0x11, 0x00


	//----- nvinfo : EIATTR_KPARAM_INFO
	.align		4
.L_20:
        /*0028*/ 	.byte	0x04, 0x17
        /*002a*/ 	.short	(.L_22 - .L_21)
.L_21:
        /*002c*/ 	.word	0x00000000
        /*0030*/ 	.short	0x0008
        /*0032*/ 	.short	0x0038
        /*0034*/ 	.byte	0x00, 0xf0, 0x11, 0x00


	//----- nvinfo : EIATTR_KPARAM_INFO
	.align		4
.L_22:
        /*0038*/ 	.byte	0x04, 0x17
        /*003a*/ 	.short	(.L_24 - .L_23)
.L_23:
        /*003c*/ 	.word	0x00000000
        /*0040*/ 	.short	0x0007
        /*0042*/ 	.short	0x0030
        /*0044*/ 	.byte	0x00, 0xf5, 0x21, 0x00


	//----- nvinfo : EIATTR_KPARAM_INFO
	.align		4
.L_24:
        /*0048*/ 	.byte	0x04, 0x17
        /*004a*/ 	.short	(.L_26 - .L_25)
.L_25:
        /*004c*/ 	.word	0x00000000
        /*0050*/ 	.short	0x0006
        /*0052*/ 	.short	0x002c
        /*0054*/ 	.byte	0x00, 0xf0, 0x11, 0x00


	//----- nvinfo : EIATTR_KPARAM_INFO
	.align		4
.L_26:
        /*0058*/ 	.byte	0x04, 0x17
        /*005a*/ 	.short	(.L_28 - .L_27)
.L_27:
        /*005c*/ 	.word	0x00000000
        /*0060*/ 	.short	0x0005
        /*0062*/ 	.short	0x0028
        /*0064*/ 	.byte	0x00, 0xf0, 0x11, 0x00


	//----- nvinfo : EIATTR_KPARAM_INFO
	.align		4
.L_28:
        /*0068*/ 	.byte	0x04, 0x17
        /*006a*/ 	.short	(.L_30 - .L_29)
.L_29:
        /*006c*/ 	.word	0x00000000
        /*0070*/ 	.short	0x0004
        /*0072*/ 	.short	0x0020
        /*0074*/ 	.byte	0x00, 0xf5, 0x21, 0x00


	//----- nvinfo : EIATTR_KPARAM_INFO
	.align		4
.L_30:
        /*0078*/ 	.byte	0x04, 0x17
        /*007a*/ 	.short	(.L_32 - .L_31)
.L_31:
        /*007c*/ 	.word	0x00000000
        /*0080*/ 	.short	0x0003
        /*0082*/ 	.short	0x0018
        /*0084*/ 	.byte	0x00, 0xf0, 0x11, 0x00


	//----- nvinfo : EIATTR_KPARAM_INFO
	.align		4
.L_32:
        /*0088*/ 	.byte	0x04, 0x17
        /*008a*/ 	.short	(.L_34 - .L_33)
.L_33:
        /*008c*/ 	.word	0x00000000
        /*0090*/ 	.short	0x0002
        /*0092*/ 	.short	0x0010
        /*0094*/ 	.byte	0x00, 0xf5, 0x21, 0x00


	//----- nvinfo : EIATTR_KPARAM_INFO
	.align		4
.L_34:
        /*0098*/ 	.byte	0x04, 0x17
        /*009a*/ 	.short	(.L_36 - .L_35)
.L_35:
        /*009c*/ 	.word	0x00000000
        /*00a0*/ 	.short	0x0001
        /*00a2*/ 	.short	0x0008
        /*00a4*/ 	.byte	0x00, 0xf0, 0x11, 0x00


	//----- nvinfo : EIATTR_KPARAM_INFO
	.align		4
.L_36:
        /*00a8*/ 	.byte	0x04, 0x17
        /*00aa*/ 	.short	(.L_38 - .L_37)
.L_37:
        /*00ac*/ 	.word	0x00000000
        /*00b0*/ 	.short	0x0000
        /*00b2*/ 	.short	0x0000
        /*00b4*/ 	.byte	0x00, 0xf5, 0x21, 0x00


	//----- nvinfo : EIATTR_SPARSE_MMA_MASK
	.align		4
.L_38:
        /*00b8*/ 	.byte	0x03, 0x50
        /*00ba*/ 	.short	0x0000


	//----- nvinfo : EIATTR_MAXREG_COUNT
	.align		4
        /*00bc*/ 	.byte	0x03, 0x1b
        /*00be*/ 	.short	0x00ff


	//----- nvinfo : EIATTR_MERCURY_ISA_VERSION
	.align		4
        /*00c0*/ 	.byte	0x03, 0x5f
        /*00c2*/ 	.short	0x0101


	//----- nvinfo : EIATTR_VRC_CTA_INIT_COUNT
	.align		4
        /*00c4*/ 	.byte	0x02, 0x4a
	.zero		1
	.zero		1


	//----- nvinfo : EIATTR_EXIT_INSTR_OFFSETS
	.align		4
        /*00c8*/ 	.byte	0x04, 0x1c
        /*00ca*/ 	.short	(.L_40 - .L_39)


	//   ....[0]....
.L_39:
        /*00cc*/ 	.word	0x00000040


	//   ....[1]....
        /*00d0*/ 	.word	0x00000070


	//   ....[2]....
        /*00d4*/ 	.word	0x000001d0


	//   ....[3]....
        /*00d8*/ 	.word	0x000050d0


	//----- nvinfo : EIATTR_CRS_STACK_SIZE
	.align		4
.L_40:
        /*00dc*/ 	.byte	0x04, 0x1e
        /*00de*/ 	.short	(.L_42 - .L_41)
.L_41:
        /*00e0*/ 	.word	0x00000000


	//----- nvinfo : EIATTR_CBANK_PARAM_SIZE
	.align		4
.L_42:
        /*00e4*/ 	.byte	0x03, 0x19
        /*00e6*/ 	.short	0x0044


	//----- nvinfo : EIATTR_PARAM_CBANK
	.align		4
        /*00e8*/ 	.byte	0x04, 0x0a
        /*00ea*/ 	.short	(.L_44 - .L_43)
	.align		4
.L_43:
        /*00ec*/ 	.word	index@(.nv.constant0._Z6updatePfiPiiPA2_fiiS_fff)
        /*00f0*/ 	.short	0x0380
        /*00f2*/ 	.short	0x0044


	//----- nvinfo : EIATTR_SW_WAR
	.align		4
.L_44:
        /*00f4*/ 	.byte	0x04, 0x36
        /*00f6*/ 	.short	(.L_46 - .L_45)
.L_45:
        /*00f8*/ 	.word	0x00000008
.L_46:


//--------------------- .nv.callgraph             --------------------------
	.section	.nv.callgraph,"",@"SHT_CUDA_CALLGRAPH"
	.align	4
	.sectionentsize	8
	.align		4
        /*0000*/ 	.word	0x00000000
	.align		4
        /*0004*/ 	.word	0xffffffff
	.align		4
        /*0008*/ 	.word	0x00000000
	.align		4
        /*000c*/ 	.word	0xfffffffe
	.align		4
        /*0010*/ 	.word	0x00000000
	.align		4
        /*0014*/ 	.word	0xfffffffd
	.align		4
        /*0018*/ 	.word	0x00000000
	.align		4
        /*001c*/ 	.word	0xfffffffc


//--------------------- .nv.constant4             --------------------------
	.section	.nv.constant4,"a",@progbits
	.align	8
	.align		8
.nv.constant4:
        /*0000*/ 	.dword	__cudart_i2opi_f


//--------------------- .text._Z6updatePfiPiiPA2_fiiS_fff --------------------------
	.section	.text._Z6updatePfiPiiPA2_fiiS_fff,"ax",@progbits
	.align	128
        .global         _Z6updatePfiPiiPA2_fiiS_fff
        .type           _Z6updatePfiPiiPA2_fiiS_fff,@function
        .size           _Z6updatePfiPiiPA2_fiiS_fff,(.L_x_84 - _Z6updatePfiPiiPA2_fiiS_fff)
        .other          _Z6updatePfiPiiPA2_fiiS_fff,@"STO_CUDA_ENTRY STV_DEFAULT"
_Z6updatePfiPiiPA2_fiiS_fff:
.text._Z6updatePfiPiiPA2_fiiS_fff:
[----:B------:R-:W0:Y:S01]  /*0000*/  LDC R1, c[0x0][0x37c] ;  /* 0x0000df00ff017b82 */ /* 0x000e220000000800 */
[----:B------:R-:W1:Y:S01]  /*0010*/  LDCU UR4, c[0x0][0x3ac] ;  /* 0x00007580ff0477ac */ /* 0x000e620008000800 */
[----:B0-----:R-:W-:Y:S01]  /*0020*/  VIADD R1, R1, 0xffffffe0 ;  /* 0xffffffe001017836 */ /* 0x001fe20000000000 */
[----:B-1----:R-:W-:-:S13]  /*0030*/  ISETP.NE.AND P0, PT, RZ, UR4, PT ;  /* 0x00000004ff007c0c */ /* 0x002fda000bf05270 */
[----:B------:R-:W-:Y:S05]  /*0040*/  @!P0 EXIT ;  /* 0x000000000000894d */ /* 0x000fea0003800000 */
[----:B------:R-:W0:Y:S02]  /*0050*/  LDC R0, c[0x0][0x388] ;  /* 0x0000e200ff007b82 */ /* 0x000e240000000800 */
[----:B0-----:R-:W-:-:S13]  /*0060*/  ISETP.GE.AND P0, PT, R0, 0x1, PT ;  /* 0x000000010000780c */ /* 0x001fda0003f06270 */
[----:B------:R-:W-:Y:S05]  /*0070*/  @!P0 EXIT ;  /* 0x000000000000894d */ /* 0x000fea0003800000 */
[----:B------:R-:W0:Y:S01]  /*0080*/  S2R R0, SR_CTAID.Y ;  /* 0x0000000000007919 */ /* 0x000e220000002600 */
[----:B------:R-:W1:Y:S01]  /*0090*/  LDCU UR4, c[0x0][0x364] ;  /* 0x00006c80ff0477ac */ /* 0x000e620008000800 */
[----:B------:R-:W2:Y:S01]  /*00a0*/  LDC.64 R16, c[0x0][0x390] ;  /* 0x0000e400ff107b82 */ /* 0x000ea20000000a00 */
[----:B------:R-:W0:Y:S01]  /*00b0*/  S2R R5, SR_CTAID.X ;  /* 0x0000000000057919 */ /* 0x000e220000002500 */
[----:B------:R-:W0:Y:S01]  /*00c0*/  LDCU UR5, c[0x0][0x370] ;  /* 0x00006e00ff0577ac */ /* 0x000e220008000800 */
[----:B------:R-:W1:Y:S01]  /*00d0*/  S2R R3, SR_TID.Y ;  /* 0x0000000000037919 */ /* 0x000e620000002200 */
[----:B------:R-:W3:Y:S01]  /*00e0*/  LDCU UR6, c[0x0][0x360] ;  /* 0x00006c00ff0677ac */ /* 0x000ee20008000800 */
[----:B------:R-:W3:Y:S01]  /*00f0*/  S2R R7, SR_TID.X ;  /* 0x0000000000077919 */ /* 0x000ee20000002100 */
[----:B------:R-:W4:Y:S01]  /*0100*/  LDCU.64 UR8, c[0x0][0x358] ;  /* 0x00006b00ff0877ac */ /* 0x000f220008000a00 */
[----:B0-----:R-:W-:-:S04]  /*0110*/  IMAD R0, R0, UR5, R5 ;  /* 0x0000000500007c24 */ /* 0x001fc8000f8e0205 */
[----:B-1----:R-:W-:Y:S01]  /*0120*/  IMAD R0, R0, UR4, R3 ;  /* 0x0000000400007c24 */ /* 0x002fe2000f8e0203 */
[----:B------:R-:W-:-:S03]  /*0130*/  UMOV UR4, URZ ;  /* 0x000000ff00047c82 */ /* 0x000fc60008000000 */
[----:B---3--:R-:W-:-:S04]  /*0140*/  IMAD R34, R0, UR6, R7 ;  /* 0x0000000600227c24 */ /* 0x008fc8000f8e0207 */
[----:B------:R-:W-:-:S04]  /*0150*/  IMAD R3, R34, 0x1f4, RZ ;  /* 0x000001f422037824 */ /* 0x000fc800078e02ff */
[----:B--2-4-:R-:W-:-:S07]  /*0160*/  IMAD.WIDE R16, R3, 0x4, R16 ;  /* 0x0000000403107825 */ /* 0x014fce00078e0210 */
.L_x_59:
[----:B0-----:R-:W0:Y:S01]  /*0170*/  LDC R3, c[0x0][0x388] ;  /* 0x0000e200ff037b82 */ /* 0x001e220000000800 */
[----:B-1----:R-:W1:Y:S01]  /*0180*/  LDCU UR5, c[0x0][0x3a8] ;  /* 0x00007500ff0577ac */ /* 0x002e620008000800 */
[----:B0-234-:R-:W-:Y:S01]  /*0190*/  IMAD R7, R34, R3, UR4 ;  /* 0x0000000422077e24 */ /* 0x01dfe2000f8e0203 */
[----:B------:R-:W-:-:S04]  /*01a0*/  UIADD3 UR4, UPT, UPT, UR4, 0x1, URZ ;  /* 0x0000000104047890 */ /* 0x000fc8000fffe0ff */
[----:B-1----:R-:W-:Y:S02]  /*01b0*/  ISETP.GE.AND P0, PT, R7, UR5, PT ;  /* 0x0000000507007c0c */ /* 0x002fe4000bf06270 */
[----:B------:R-:W-:-:S11]  /*01c0*/  ISETP.NE.AND P2, PT, R3, UR4, PT ;  /* 0x0000000403007c0c */ /* 0x000fd6000bf45270 */
[----:B-----5:R-:W-:Y:S05]  /*01d0*/  @P0 EXIT ;  /* 0x000000000000094d */ /* 0x020fea0003800000 */
[----:B------:R-:W0:Y:S08]  /*01e0*/  LDC.64 R2, c[0x0][0x380] ;  /* 0x0000e000ff027b82 */ /* 0x000e300000000a00 */
[----:B------:R-:W1:Y:S01]  /*01f0*/  LDC.64 R18, c[0x0][0x380] ;  /* 0x0000e000ff127b82 */ /* 0x000e620000000a00 */
[----:B0-----:R-:W2:Y:S01]  /*0200*/  LDG.E R2, desc[UR8][R2.64+0x10] ;  /* 0x0000100802027981 */ /* 0x001ea2000c1e1900 */
[----:B------:R-:W-:Y:S01]  /*0210*/  IMAD.MOV.U32 R5, RZ, RZ, 0x7 ;  /* 0x00000007ff057424 */ /* 0x000fe200078e00ff */
[----:B--2---:R-:W0:Y:S03]  /*0220*/  F2I.TRUNC.NTZ R0, R2 ;  /* 0x0000000200007305 */ /* 0x004e26000020f100 */
[----:B0-----:R-:W-:-:S04]  /*0230*/  IMAD R0, R0, R5, 0x6 ;  /* 0x0000000600007424 */ /* 0x001fc800078e0205 */
[----:B------:R-:W-:-:S04]  /*0240*/  IMAD R5, R7, R0, RZ ;  /* 0x0000000007057224 */ /* 0x000fc800078e02ff */
[----:B-1----:R-:W-:-:S05]  /*0250*/  IMAD.WIDE R18, R5, 0x4, R18 ;  /* 0x0000000405127825 */ /* 0x002fca00078e0212 */
[----:B------:R-:W2:Y:S01]  /*0260*/  LDG.E R5, desc[UR8][R18.64+0x14] ;  /* 0x0000140812057981 */ /* 0x000ea2000c1e1900 */
[----:B------:R-:W-:Y:S01]  /*0270*/  BSSY.RECONVERGENT B0, `(.L_x_0) ;  /* 0x00004e4000007945 */ /* 0x000fe20003800200 */
[----:B--2---:R-:W0:Y:S02]  /*0280*/  F2I.TRUNC.NTZ R5, R5 ;  /* 0x0000000500057305 */ /* 0x004e24000020f100 */
[----:B0-----:R-:W-:-:S13]  /*0290*/  ISETP.NE.AND P0, PT, R5, RZ, PT ;  /* 0x000000ff0500720c */ /* 0x001fda0003f05270 */
[----:B------:R-:W-:Y:S05]  /*02a0*/  @P0 BRA `(.L_x_1) ;  /* 0x0000001000c80947 */ /* 0x000fea0003800000 */
[----:B------:R-:W0:Y:S02]  /*02b0*/  LDCU UR5, c[0x0][0x3ac] ;  /* 0x00007580ff0577ac */ /* 0x000e240008000800 */
[----:B0-----:R-:W-:-:S09]  /*02c0*/  UISETP.GE.AND UP0, UPT, UR5, 0x1, UPT ;  /* 0x000000010500788c */ /* 0x001fd2000bf06270 */
[----:B------:R-:W-:Y:S05]  /*02d0*/  BRA.U !UP0, `(.L_x_2) ;  /* 0x0000004d08747547 */ /* 0x000fea000b800000 */
[----:B------:R-:W-:Y:S01]  /*02e0*/  UISETP.GE.U32.AND UP0, UPT, UR5, 0x4, UPT ;  /* 0x000000040500788c */ /* 0x000fe2000bf06070 */
[----:B------:R-:W-:-:S08]  /*02f0*/  HFMA2 R0, -RZ, RZ, 0, 0 ;  /* 0x00000000ff007431 */ /* 0x000fd000000001ff */
[----:B------:R-:W-:Y:S05]  /*0300*/  BRA.U !UP0, `(.L_x_3) ;  /* 0x0000000908987547 */ /* 0x000fea000b800000 */
[----:B------:R-:W-:-:S07]  /*0310*/  IMAD.MOV.U32 R0, RZ, RZ, RZ ;  /* 0x000000ffff007224 */ /* 0x000fce00078e00ff */
.L_x_4:
[----:B--2---:R-:W0:Y:S01]  /*0320*/  LDC.64 R4, c[0x0][0x3a0] ;  /* 0x0000e800ff047b82 */ /* 0x004e220000000a00 */
[----:B------:R-:W2:Y:S04]  /*0330*/  LDG.E R10, desc[UR8][R18.64+0x14] ;  /* 0x00001408120a7981 */ /* 0x000ea8000c1e1900 */
[----:B------:R-:W3:Y:S04]  /*0340*/  LDG.E R6, desc[UR8][R18.64] ;  /* 0x0000000812067981 */ /* 0x000ee8000c1e1900 */
[----:B------:R-:W4:Y:S04]  /*0350*/  LDG.E R8, desc[UR8][R18.64+0x4] ;  /* 0x0000040812087981 */ /* 0x000f28000c1e1900 */
[----:B------:R-:W5:Y:S01]  /*0360*/  LDG.E R14, desc[UR8][R18.64+0x10] ;  /* 0x00001008120e7981 */ /* 0x000f62000c1e1900 */
[----:B0-----:R-:W-:-:S05]  /*0370*/  IMAD.WIDE.U32 R4, R0, 0x8, R4 ;  /* 0x0000000800047825 */ /* 0x001fca00078e0004 */
[----:B------:R-:W3:Y:S04]  /*0380*/  LDG.E R7, desc[UR8][R4.64] ;  /* 0x0000000804077981 */ /* 0x000ee8000c1e1900 */
[----:B------:R-:W4:Y:S01]  /*0390*/  LDG.E R9, desc[UR8][R4.64+0x4] ;  /* 0x0000040804097981 */ /* 0x000f22000c1e1900 */
[----:B------:R-:W0:Y:S01]  /*03a0*/  LDC.64 R2, c[0x0][0x3b0] ;  /* 0x0000ec00ff027b82 */ /* 0x000e220000000a00 */
[----:B--2---:R-:W1:Y:S02]  /*03b0*/  F2I.TRUNC.NTZ R10, R10 ;  /* 0x0000000a000a7305 */ /* 0x004e64000020f100 */
[C---:B-1----:R-:W-:Y:S01]  /*03c0*/  VIADD R12, R10.reuse, 0x1 ;  /* 0x000000010a0c7836 */ /* 0x042fe20000000000 */
[----:B------:R-:W-:-:S04]  /*03d0*/  SHF.L.U32 R13, R10, 0x1, RZ ;  /* 0x000000010a0d7819 */ /* 0x000fc800000006ff */
[----:B------:R-:W-:Y:S01]  /*03e0*/  I2FP.F32.S32 R15, R12 ;  /* 0x0000000c000f7245 */ /* 0x000fe20000201400 */
[----:B---3--:R-:W-:Y:S01]  /*03f0*/  FADD R11, R6, R7 ;  /* 0x00000007060b7221 */ /* 0x008fe20000000000 */
[----:B------:R-:W-:-:S04]  /*0400*/  IMAD.WIDE R6, R13, 0x4, R18 ;  /* 0x000000040d067825 */ /* 0x000fc800078e0212 */
[----:B----4-:R-:W-:Y:S01]  /*0410*/  FADD R13, R8, R9 ;  /* 0x00000009080d7221 */ /* 0x010fe20000000000 */
[----:B------:R-:W-:Y:S04]  /*0420*/  STG.E desc[UR8][R18.64+0x14], R15 ;  /* 0x0000140f12007986 */ /* 0x000fe8000c101908 */
[----:B------:R-:W-:Y:S04]  /*0430*/  STG.E desc[UR8][R6.64+0x18], R11 ;  /* 0x0000180b06007986 */ /* 0x000fe8000c101908 */
[----:B------:R1:W-:Y:S04]  /*0440*/  STG.E desc[UR8][R6.64+0x1c], R13 ;  /* 0x00001c0d06007986 */ /* 0x0003e8000c101908 */
[----:B0-----:R-:W2:Y:S01]  /*0450*/  LDG.E R21, desc[UR8][R2.64] ;  /* 0x0000000802157981 */ /* 0x001ea2000c1e1900 */
[----:B-----5:R-:W0:Y:S01]  /*0460*/  F2I.TRUNC.NTZ R14, R14 ;  /* 0x0000000e000e7305 */ /* 0x020e22000020f100 */
[----:B------:R-:W-:-:S05]  /*0470*/  IMAD.SHL.U32 R9, R10, 0x4, RZ ;  /* 0x000000040a097824 */ /* 0x000fca00078e00ff */
[----:B------:R-:W-:Y:S01]  /*0480*/  SHF.R.S32.HI R23, RZ, 0x1f, R9 ;  /* 0x0000001fff177819 */ /* 0x000fe20000011409 */
[----:B0-----:R-:W-:-:S05]  /*0490*/  IMAD.SHL.U32 R8, R14, 0x2, RZ ;  /* 0x000000020e087824 */ /* 0x001fca00078e00ff */
[----:B------:R-:W-:-:S04]  /*04a0*/  IADD3 R9, P0, PT, R8, R9, RZ ;  /* 0x0000000908097210 */ /* 0x000fc80007f1e0ff */
[----:B------:R-:W-:Y:S02]  /*04b0*/  LEA.HI.X.SX32 R23, R8, R23, 0x1, P0 ;  /* 0x0000001708177211 */ /* 0x000fe400000f0eff */
[----:B------:R-:W-:-:S04]  /*04c0*/  LEA R8, P0, R9, R18, 0x2 ;  /* 0x0000001209087211 */ /* 0x000fc800078010ff */
[----:B------:R-:W-:-:S05]  /*04d0*/  LEA.HI.X R9, R9, R19, R23, 0x2, P0 ;  /* 0x0000001309097211 */ /* 0x000fca00000f1417 */
[----:B--2---:R-:W-:Y:S04]  /*04e0*/  STG.E desc[UR8][R8.64+0x18], R21 ;  /* 0x0000181508007986 */ /* 0x004fe8000c101908 */
[----:B-1----:R-:W2:Y:S04]  /*04f0*/  LDG.E R13, desc[UR8][R2.64+0x4] ;  /* 0x00000408020d7981 */ /* 0x002ea8000c1e1900 */
[----:B--2---:R-:W-:Y:S04]  /*0500*/  STG.E desc[UR8][R8.64+0x1c], R13 ;  /* 0x00001c0d08007986 */ /* 0x004fe8000c101908 */
[----:B------:R-:W2:Y:S01]  /*0510*/  LDG.E R15, desc[UR8][R2.64+0x8] ;  /* 0x00000808020f7981 */ /* 0x000ea2000c1e1900 */
[----:B------:R-:W-:Y:S01]  /*0520*/  IMAD R7, R14, 0x6, RZ ;  /* 0x000000060e077824 */ /* 0x000fe200078e02ff */
[----:B------:R-:W-:-:S04]  /*0530*/  SHF.R.S32.HI R6, RZ, 0x1f, R10 ;  /* 0x0000001fff067819 */ /* 0x000fc8000001140a */
[----:B------:R-:W-:-:S04]  /*0540*/  IADD3 R11, P0, PT, R10, R7, RZ ;  /* 0x000000070a0b7210 */ /* 0x000fc80007f1e0ff */
[----:B------:R-:W-:Y:S01]  /*0550*/  LEA.HI.X.SX32 R6, R7, R6, 0x1, P0 ;  /* 0x0000000607067211 */ /* 0x000fe200000f0eff */
[----:B--2---:R0:W-:Y:S04]  /*0560*/  STG.E desc[UR8][R8.64+0x20], R15 ;  /* 0x0000200f08007986 */ /* 0x0041e8000c101908 */
[----:B------:R-:W2:Y:S01]  /*0570*/  LDG.E R23, desc[UR8][R2.64+0xc] ;  /* 0x00000c0802177981 */ /* 0x000ea2000c1e1900 */
[----:B------:R-:W-:-:S04]  /*0580*/  LEA R10, P0, R11, R18, 0x2 ;  /* 0x000000120b0a7211 */ /* 0x000fc800078010ff */
[----:B------:R-:W-:Y:S01]  /*0590*/  LEA.HI.X R11, R11, R19, R6, 0x2, P0 ;  /* 0x000000130b0b7211 */ /* 0x000fe200000f1406 */
[----:B------:R-:W-:Y:S01]  /*05a0*/  HFMA2 R6, -RZ, RZ, 1.875, 0 ;  /* 0x3f800000ff067431 */ /* 0x000fe200000001ff */
[----:B--2---:R1:W-:Y:S04]  /*05b0*/  STG.E desc[UR8][R8.64+0x24], R23 ;  /* 0x0000241708007986 */ /* 0x0043e8000c101908 */
[----:B------:R2:W-:Y:S04]  /*05c0*/  STG.E desc[UR8][R10.64+0x18], R6 ;  /* 0x000018060a007986 */ /* 0x0005e8000c101908 */
[----:B0-----:R-:W3:Y:S04]  /*05d0*/  LDG.E R15, desc[UR8][R18.64+0x14] ;  /* 0x00001408120f7981 */ /* 0x001ee8000c1e1900 */
[----:B------:R-:W4:Y:S04]  /*05e0*/  LDG.E R7, desc[UR8][R18.64] ;  /* 0x0000000812077981 */ /* 0x000f28000c1e1900 */
[----:B------:R-:W4:Y:S04]  /*05f0*/  LDG.E R14, desc[UR8][R4.64+0x8] ;  /* 0x00000808040e7981 */ /* 0x000f28000c1e1900 */
[----:B------:R-:W5:Y:S04]  /*0600*/  LDG.E R12, desc[UR8][R18.64+0x4] ;  /* 0x00000408120c7981 */ /* 0x000f68000c1e1900 */
[----:B------:R-:W5:Y:S04]  /*0610*/  LDG.E R13, desc[UR8][R4.64+0xc] ;  /* 0x00000c08040d7981 */ /* 0x000f68000c1e1900 */
[----:B------:R-:W2:Y:S01]  /*0620*/  LDG.E R22, desc[UR8][R18.64+0x10] ;  /* 0x0000100812167981 */ /* 0x000ea2000c1e1900 */
[----:B---3--:R-:W0:Y:S01]  /*0630*/  F2I.TRUNC.NTZ R15, R15 ;  /* 0x0000000f000f7305 */ /* 0x008e22000020f100 */
[----:B----4-:R-:W-:Y:S01]  /*0640*/  FADD R7, R7, R14 ;  /* 0x0000000e07077221 */ /* 0x010fe20000000000 */
[----:B0-----:R-:W-:-:S02]  /*0650*/  VIADD R20, R15, 0x1 ;  /* 0x000000010f147836 */ /* 0x001fc40000000000 */
[----:B------:R-:W-:Y:S02]  /*0660*/  IMAD.SHL.U32 R25, R15, 0x2, RZ ;  /* 0x000000020f197824 */ /* 0x000fe400078e00ff */
[----:B-----5:R-:W-:Y:S01]  /*0670*/  FADD R13, R12, R13 ;  /* 0x0000000d0c0d7221 */ /* 0x020fe20000000000 */
[----:B------:R-:W-:Y:S01]  /*0680*/  I2FP.F32.S32 R21, R20 ;  /* 0x0000001400157245 */ /* 0x000fe20000201400 */
[----:B-1----:R-:W-:-:S04]  /*0690*/  IMAD.WIDE R8, R25, 0x4, R18 ;  /* 0x0000000419087825 */ /* 0x002fc800078e0212 */
[----:B------:R-:W-:Y:S04]  /*06a0*/  STG.E desc[UR8][R18.64+0x14], R21 ;  /* 0x0000141512007986 */ /* 0x000fe8000c101908 */
[----:B------:R0:W-:Y:S04]  /*06b0*/  STG.E desc[UR8][R8.64+0x18], R7 ;  /* 0x0000180708007986 */ /* 0x0001e8000c101908 */
[----:B------:R1:W-:Y:S04]  /*06c0*/  STG.E desc[UR8][R8.64+0x1c], R13 ;  /* 0x00001c0d08007986 */ /* 0x0003e8000c101908 */
[----:B------:R-:W3:Y:S01]  /*06d0*/  LDG.E R23, desc[UR8][R2.64] ;  /* 0x0000000802177981 */ /* 0x000ee2000c1e1900 */
[----:B--2---:R-:W2:Y:S01]  /*06e0*/  F2I.TRUNC.NTZ R22, R22 ;  /* 0x0000001600167305 */ /* 0x004ea2000020f100 */
[----:B------:R-:W-:-:S04]  /*06f0*/  SHF.L.U32 R11, R15, 0x2, RZ ;  /* 0x000000020f0b7819 */ /* 0x000fc800000006ff */
[----:B------:R-:W-:Y:S01]  /*0700*/  SHF.R.S32.HI R25, RZ, 0x1f, R11 ;  /* 0x0000001fff197819 */ /* 0x000fe2000001140b */
[----:B--2---:R-:W-:-:S05]  /*0710*/  IMAD.SHL.U32 R10, R22, 0x2, RZ ;  /* 0x00000002160a7824 */ /* 0x004fca00078e00ff */
[----:B------:R-:W-:-:S04]  /*0720*/  IADD3 R11, P0, PT, R10, R11, RZ ;  /* 0x0000000b0a0b7210 */ /* 0x000fc80007f1e0ff */
[----:B------:R-:W-:Y:S02]  /*0730*/  LEA.HI.X.SX32 R25, R10, R25, 0x1, P0 ;  /* 0x000000190a197211 */ /* 0x000fe400000f0eff */
[----:B------:R-:W-:-:S04]  /*0740*/  LEA R10, P0, R11, R18, 0x2 ;  /* 0x000000120b0a7211 */ /* 0x000fc800078010ff */
[----:B------:R-:W-:-:S05]  /*0750*/  LEA.HI.X R11, R11, R19, R25, 0x2, P0 ;  /* 0x000000130b0b7211 */ /* 0x000fca00000f1419 */
[----:B---3--:R-:W-:Y:S04]  /*0760*/  STG.E desc[UR8][R10.64+0x18], R23 ;  /* 0x000018170a007986 */ /* 0x008fe8000c101908 */
[----:B0-----:R-:W2:Y:S04]  /*0770*/  LDG.E R7, desc[UR8][R2.64+0x4] ;  /* 0x0000040802077981 */ /* 0x001ea8000c1e1900 */
[----:B--2---:R0:W-:Y:S04]  /*0780*/  STG.E desc[UR8][R10.64+0x1c], R7 ;  /* 0x00001c070a007986 */ /* 0x0041e8000c101908 */
[----:B-1----:R-:W2:Y:S01]  /*0790*/  LDG.E R13, desc[UR8][R2.64+0x8] ;  /* 0x00000808020d7981 */ /* 0x002ea2000c1e1900 */
[----:B------:R-:W-:Y:S01]  /*07a0*/  IMAD R22, R22, 0x6, RZ ;  /* 0x0000000616167824 */ /* 0x000fe200078e02ff */
[----:B------:R-:W-:-:S04]  /*07b0*/  SHF.R.S32.HI R9, RZ, 0x1f, R15 ;  /* 0x0000001fff097819 */ /* 0x000fc8000001140f */
[----:B------:R-:W-:Y:S01]  /*07c0*/  IADD3 R15, P0, PT, R15, R22, RZ ;  /* 0x000000160f0f7210 */ /* 0x000fe20007f1e0ff */
[----:B--2---:R1:W-:Y:S04]  /*07d0*/  STG.E desc[UR8][R10.64+0x20], R13 ;  /* 0x0000200d0a007986 */ /* 0x0043e8000c101908 */
[----:B------:R-:W2:Y:S01]  /*07e0*/  LDG.E R21, desc[UR8][R2.64+0xc] ;  /* 0x00000c0802157981 */ /* 0x000ea2000c1e1900 */
[----:B------:R-:W-:Y:S02]  /*07f0*/  LEA.HI.X.SX32 R9, R22, R9, 0x1, P0 ;  /* 0x0000000916097211 */ /* 0x000fe400000f0eff */
[----:B------:R-:W-:-:S04]  /*0800*/  LEA R8, P0, R15, R18, 0x2 ;  /* 0x000000120f087211 */ /* 0x000fc800078010ff */
[----:B------:R-:W-:Y:S01]  /*0810*/  LEA.HI.X R9, R15, R19, R9, 0x2, P0 ;  /* 0x000000130f097211 */ /* 0x000fe200000f1409 */
[----:B--2---:R2:W-:Y:S04]  /*0820*/  STG.E desc[UR8][R10.64+0x24], R21 ;  /* 0x000024150a007986 */ /* 0x0045e8000c101908 */
[----:B------:R3:W-:Y:S04]  /*0830*/  STG.E desc[UR8][R8.64+0x18], R6 ;  /* 0x0000180608007986 */ /* 0x0007e8000c101908 */
[----:B------:R-:W4:Y:S04]  /*0840*/  LDG.E R15, desc[UR8][R18.64+0x14] ;  /* 0x00001408120f7981 */ /* 0x000f28000c1e1900 */
[----:B0-----:R-:W5:Y:S04]  /*0850*/  LDG.E R7, desc[UR8][R18.64] ;  /* 0x0000000812077981 */ /* 0x001f68000c1e1900 */
[----:B------:R-:W5:Y:S04]  /*0860*/  LDG.E R14, desc[UR8][R4.64+0x10] ;  /* 0x00001008040e7981 */ /* 0x000f68000c1e1900 */
[----:B------:R-:W2:Y:S04]  /*0870*/  LDG.E R12, desc[UR8][R18.64+0x4] ;  /* 0x00000408120c7981 */ /* 0x000ea8000c1e1900 */
[----:B-1----:R-:W2:Y:S04]  /*0880*/  LDG.E R13, desc[UR8][R4.64+0x14] ;  /* 0x00001408040d7981 */ /* 0x002ea8000c1e1900 */
[----:B------:R-:W3:Y:S01]  /*0890*/  LDG.E R22, desc[UR8][R18.64+0x10] ;  /* 0x0000100812167981 */ /* 0x000ee2000c1e1900 */
[----:B----4-:R-:W0:Y:S01]  /*08a0*/  F2I.TRUNC.NTZ R15, R15 ;  /* 0x0000000f000f7305 */ /* 0x010e22000020f100 */
[----:B-----5:R-:W-:Y:S01]  /*08b0*/  FADD R7, R7, R14 ;  /* 0x0000000e07077221 */ /* 0x020fe20000000000 */
[C---:B0-----:R-:W-:Y:S01]  /*08c0*/  VIADD R20, R15.reuse, 0x1 ;  /* 0x000000010f147836 */ /* 0x041fe20000000000 */
[----:B------:R-:W-:Y:S01]  /*08d0*/  SHF.L.U32 R23, R15, 0x1, RZ ;  /* 0x000000010f177819 */ /* 0x000fe200000006ff */
[----:B--2---:R-:W-:-:S03]  /*08e0*/  FADD R13, R12, R13 ;  /* 0x0000000d0c0d7221 */ /* 0x004fc60000000000 */
[----:B------:R-:W-:Y:S01]  /*08f0*/  I2FP.F32.S32 R21, R20 ;  /* 0x0000001400157245 */ /* 0x000fe20000201400 */
[----:B---3--:R-:W-:-:S04]  /*0900*/  IMAD.WIDE R8, R23, 0x4, R18 ;  /* 0x0000000417087825 */ /* 0x008fc800078e0212 */
[----:B------:R-:W-:Y:S04]  /*0910*/  STG.E desc[UR8][R18.64+0x14], R21 ;  /* 0x0000141512007986 */ /* 0x000fe8000c101908 */
[----:B------:R0:W-:Y:S04]  /*0920*/  STG.E desc[UR8][R8.64+0x18], R7 ;  /* 0x0000180708007986 */ /* 0x0001e8000c101908 */
[----:B------:R1:W-:Y:S04]  /*0930*/  STG.E desc[UR8][R8.64+0x1c], R13 ;  /* 0x00001c0d08007986 */ /* 0x0003e8000c101908 */
[----:B------:R-:W2:Y:S01]  /*0940*/  LDG.E R23, desc[UR8][R2.64] ;  /* 0x0000000802177981 */ /* 0x000ea2000c1e1900 */
[----:B------:R-:W3:Y:S01]  /*0950*/  F2I.TRUNC.NTZ R22, R22 ;  /* 0x0000001600167305 */ /* 0x000ee2000020f100 */
[----:B------:R-:W-:-:S05]  /*0960*/  IMAD.SHL.U32 R11, R15, 0x4, RZ ;  /* 0x000000040f0b7824 */ /* 0x000fca00078e00ff */
[----:B------:R-:W-:Y:S01]  /*0970*/  SHF.R.S32.HI R25, RZ, 0x1f, R11 ;  /* 0x0000001fff197819 */ /* 0x000fe2000001140b */
[----:B---3--:R-:W-:-:S05]  /*0980*/  IMAD.SHL.U32 R10, R22, 0x2, RZ ;  /* 0x00000002160a7824 */ /* 0x008fca00078e00ff */
[----:B------:R-:W-:-:S04]  /*0990*/  IADD3 R11, P0, PT, R10, R11, RZ ;  /* 0x0000000b0a0b7210 */ /* 0x000fc80007f1e0ff */
[----:B------:R-:W-:Y:S02]  /*09a0*/  LEA.HI.X.SX32 R25, R10, R25, 0x1, P0 ;  /* 0x000000190a197211 */ /* 0x000fe400000f0eff */
[----:B------:R-:W-:-:S04]  /*09b0*/  LEA R10, P0, R11, R18, 0x2 ;  /* 0x000000120b0a7211 */ /* 0x000fc800078010ff */
[----:B------:R-:W-:-:S05]  /*09c0*/  LEA.HI.X R11, R11, R19, R25, 0x2, P0 ;  /* 0x000000130b0b7211 */ /* 0x000fca00000f1419 */
[----:B--2---:R-:W-:Y:S04]  /*09d0*/  STG.E desc[UR8][R10.64+0x18], R23 ;  /* 0x000018170a007986 */ /* 0x004fe8000c101908 */
        /* <DEDUP_REMOVED lines=14> */
[----:B------:R-:W5:Y:S04]  /*0ac0*/  LDG.E R14, desc[UR8][R4.64+0x18] ;  /* 0x00001808040e7981 */ /* 0x000f68000c1e1900 */
[----:B0-----:R-:W5:Y:S04]  /*0ad0*/  LDG.E R7, desc[UR8][R18.64] ;  /* 0x0000000812077981 */ /* 0x001f68000c1e1900 */
[----:B-1----:R-:W2:Y:S04]  /*0ae0*/  LDG.E R13, desc[UR8][R4.64+0x1c] ;  /* 0x00001c08040d7981 */ /* 0x002ea8000c1e1900 */
[----:B------:R-:W2:Y:S04]  /*0af0*/  LDG.E R12, desc[UR8][R18.64+0x4] ;  /* 0x00000408120c7981 */ /* 0x000ea8000c1e1900 */
[----:B------:R-:W3:Y:S01]  /*0b00*/  LDG.E R22, desc[UR8][R18.64+0x10] ;  /* 0x0000100812167981 */ /* 0x000ee2000c1e1900 */
[----:B----4-:R-:W0:Y:S01]  /*0b10*/  F2I.TRUNC.NTZ R15, R15 ;  /* 0x0000000f000f7305 */ /* 0x010e22000020f100 */
[----:B-----5:R-:W-:Y:S01]  /*0b20*/  FADD R7, R7, R14 ;  /* 0x0000000e07077221 */ /* 0x020fe20000000000 */
[C---:B0-----:R-:W-:Y:S01]  /*0b30*/  IADD3 R20, PT, PT, R15.reuse, 0x1, RZ ;  /* 0x000000010f147810 */ /* 0x041fe20007ffe0ff */
[----:B------:R-:W-:-:S02]  /*0b40*/  IMAD.SHL.U32 R23, R15, 0x2, RZ ;  /* 0x000000020f177824 */ /* 0x000fc400078e00ff */
[----:B--2---:R-:W-:Y:S01]  /*0b50*/  FADD R13, R12, R13 ;  /* 0x0000000d0c0d7221 */ /* 0x004fe20000000000 */
        /* <DEDUP_REMOVED lines=8> */
[----:B------:R-:W-:Y:S02]  /*0be0*/  SHF.R.S32.HI R23, RZ, 0x1f, R5 ;  /* 0x0000001fff177819 */ /* 0x000fe40000011405 */
[----:B---3--:R-:W-:-:S04]  /*0bf0*/  SHF.L.U32 R4, R22, 0x1, RZ ;  /* 0x0000000116047819 */ /* 0x008fc800000006ff */
[----:B------:R-:W-:-:S04]  /*0c00*/  IADD3 R5, P0, PT, R4, R5, RZ ;  /* 0x0000000504057210 */ /* 0x000fc80007f1e0ff */
[----:B------:R-:W-:Y:S02]  /*0c10*/  LEA.HI.X.SX32 R23, R4, R23, 0x1, P0 ;  /* 0x0000001704177211 */ /* 0x000fe400000f0eff */
[----:B------:R-:W-:-:S04]  /*0c20*/  LEA R4, P0, R5, R18, 0x2 ;  /* 0x0000001205047211 */ /* 0x000fc800078010ff */
[----:B------:R-:W-:-:S05]  /*0c30*/  LEA.HI.X R5, R5, R19, R23, 0x2, P0 ;  /* 0x0000001305057211 */ /* 0x000fca00000f1417 */
[----:B--2---:R2:W-:Y:S04]  /*0c40*/  STG.E desc[UR8][R4.64+0x18], R21 ;  /* 0x0000181504007986 */ /* 0x0045e8000c101908 */
[----:B0-----:R-:W3:Y:S04]  /*0c50*/  LDG.E R7, desc[UR8][R2.64+0x4] ;  /* 0x0000040802077981 */ /* 0x001ee8000c1e1900 */
[----:B---3--:R2:W-:Y:S04]  /*0c60*/  STG.E desc[UR8][R4.64+0x1c], R7 ;  /* 0x00001c0704007986 */ /* 0x0085e8000c101908 */
[----:B------:R-:W3:Y:S01]  /*0c70*/  LDG.E R11, desc[UR8][R2.64+0x8] ;  /* 0x00000808020b7981 */ /* 0x000ee2000c1e1900 */
[----:B------:R-:W-:Y:S01]  /*0c80*/  IMAD R22, R22, 0x6, RZ ;  /* 0x0000000616167824 */ /* 0x000fe200078e02ff */
[----:B-1----:R-:W-:-:S04]  /*0c90*/  SHF.R.S32.HI R9, RZ, 0x1f, R15 ;  /* 0x0000001fff097819 */ /* 0x002fc8000001140f */
[----:B------:R-:W-:Y:S01]  /*0ca0*/  IADD3 R15, P0, PT, R15, R22, RZ ;  /* 0x000000160f0f7210 */ /* 0x000fe20007f1e0ff */
[----:B---3--:R2:W-:Y:S04]  /*0cb0*/  STG.E desc[UR8][R4.64+0x20], R11 ;  /* 0x0000200b04007986 */ /* 0x0085e8000c101908 */
[----:B------:R-:W3:Y:S01]  /*0cc0*/  LDG.E R13, desc[UR8][R2.64+0xc] ;  /* 0x00000c08020d7981 */ /* 0x000ee2000c1e1900 */
[----:B------:R-:W-:Y:S02]  /*0cd0*/  LEA.HI.X.SX32 R9, R22, R9, 0x1, P0 ;  /* 0x0000000916097211 */ /* 0x000fe400000f0eff */
[----:B------:R-:W-:-:S04]  /*0ce0*/  LEA R8, P0, R15, R18, 0x2 ;  /* 0x000000120f087211 */ /* 0x000fc800078010ff */
[----:B------:R-:W-:Y:S01]  /*0cf0*/  LEA.HI.X R9, R15, R19, R9, 0x2, P0 ;  /* 0x000000130f097211 */ /* 0x000fe200000f1409 */
[----:B------:R-:W-:Y:S01]  /*0d00*/  ULOP3.LUT UR6, UR5, 0x7ffffffc, URZ, 0xc0, !UPT ;  /* 0x7ffffffc05067892 */ /* 0x000fe2000f8ec0ff */
[----:B------:R-:W-:-:S05]  /*0d10*/  VIADD R0, R0, 0x4 ;  /* 0x0000000400007836 */ /* 0x000fca0000000000 */
[----:B------:R-:W-:Y:S01]  /*0d20*/  ISETP.NE.AND P0, PT, R0, UR6, PT ;  /* 0x0000000600007c0c */ /* 0x000fe2000bf05270 */
[----:B---3--:R2:W-:Y:S04]  /*0d30*/  STG.E desc[UR8][R4.64+0x24], R13 ;  /* 0x0000240d04007986 */ /* 0x0085e8000c101908 */
[----:B------:R2:W-:Y:S08]  /*0d40*/  STG.E desc[UR8][R8.64+0x18], R6 ;  /* 0x0000180608007986 */ /* 0x0005f0000c101908 */
[----:B------:R-:W-:Y:S05]  /*0d50*/  @P0 BRA `(.L_x_4) ;  /* 0xfffffff400700947 */ /* 0x000fea000383ffff */
[----:B------:R-:W-:-:S07]  /*0d60*/  IMAD.U32 R0, RZ, RZ, UR6 ;  /* 0x00000006ff007e24 */ /* 0x000fce000f8e00ff */
.L_x_3:
[----:B------:R-:W-:-:S09]  /*0d70*/  ULOP3.LUT UP0, UR6, UR5, 0x3, URZ, 0xc0, !UPT ;  /* 0x0000000305067892 */ /* 0x000fd2000f80c0ff */
[----:B------:R-:W-:Y:S05]  /*0d80*/  BRA.U !UP0, `(.L_x_2) ;  /* 0x0000004108c87547 */ /* 0x000fea000b800000 */
[----:B------:R-:W-:Y:S02]  /*0d90*/  UISETP.NE.AND UP0, UPT, UR6, 0x1, UPT ;  /* 0x000000010600788c */ /* 0x000fe4000bf05270 */
[----:B------:R-:W-:-:S04]  /*0da0*/  ULOP3.LUT UR5, UR5, 0x1, URZ, 0xc0, !UPT ;  /* 0x0000000105057892 */ /* 0x000fc8000f8ec0ff */
[----:B------:R-:W-:-:S03]  /*0db0*/  UISETP.NE.U32.AND UP1, UPT, UR5, 0x1, UPT ;  /* 0x000000010500788c */ /* 0x000fc6000bf25070 */
[----:B------:R-:W-:Y:S08]  /*0dc0*/  BRA.U !UP0, `(.L_x_5) ;  /* 0x00000005084c7547 */ /* 0x000ff0000b800000 */
        /* <DEDUP_REMOVED lines=10> */
[C---:B-1----:R-:W-:Y:S01]  /*0e70*/  IADD3 R12, PT, PT, R10.reuse, 0x1, RZ ;  /* 0x000000010a0c7810 */ /* 0x042fe20007ffe0ff */
[----:B------:R-:W-:-:S03]  /*0e80*/  IMAD.SHL.U32 R13, R10, 0x2, RZ ;  /* 0x000000020a0d7824 */ /* 0x000fc600078e00ff */
        /* <DEDUP_REMOVED lines=10> */
[----:B------:R-:W-:Y:S02]  /*0f30*/  SHF.R.S32.HI R23, RZ, 0x1f, R9 ;  /* 0x0000001fff177819 */ /* 0x000fe40000011409 */
[----:B0-----:R-:W-:-:S04]  /*0f40*/  SHF.L.U32 R8, R14, 0x1, RZ ;  /* 0x000000010e087819 */ /* 0x001fc800000006ff */
        /* <DEDUP_REMOVED lines=16> */
[----:B------:R-:W-:Y:S01]  /*1050*/  IMAD.MOV.U32 R6, RZ, RZ, 0x3f800000 ;  /* 0x3f800000ff067424 */ /* 0x000fe200078e00ff */
[----:B--2---:R-:W-:Y:S04]  /*1060*/  STG.E desc[UR8][R8.64+0x24], R23 ;  /* 0x0000241708007986 */ /* 0x004fe8000c101908 */
[----:B------:R1:W-:Y:S04]  /*1070*/  STG.E desc[UR8][R10.64+0x18], R6 ;  /* 0x000018060a007986 */ /* 0x0003e8000c101908 */
[----:B0-----:R-:W2:Y:S04]  /*1080*/  LDG.E R15, desc[UR8][R18.64+0x14] ;  /* 0x00001408120f7981 */ /* 0x001ea8000c1e1900 */
[----:B------:R-:W3:Y:S04]  /*1090*/  LDG.E R14, desc[UR8][R4.64+0x8] ;  /* 0x00000808040e7981 */ /* 0x000ee8000c1e1900 */
[----:B------:R-:W3:Y:S04]  /*10a0*/  LDG.E R7, desc[UR8][R18.64] ;  /* 0x0000000812077981 */ /* 0x000ee8000c1e1900 */
[----:B------:R-:W4:Y:S04]  /*10b0*/  LDG.E R13, desc[UR8][R4.64+0xc] ;  /* 0x00000c08040d7981 */ /* 0x000f28000c1e1900 */
[----:B------:R-:W4:Y:S04]  /*10c0*/  LDG.E R12, desc[UR8][R18.64+0x4] ;  /* 0x00000408120c7981 */ /* 0x000f28000c1e1900 */
[----:B------:R-:W5:Y:S01]  /*10d0*/  LDG.E R22, desc[UR8][R18.64+0x10] ;  /* 0x0000100812167981 */ /* 0x000f62000c1e1900 */
[----:B--2---:R-:W0:Y:S01]  /*10e0*/  F2I.TRUNC.NTZ R15, R15 ;  /* 0x0000000f000f7305 */ /* 0x004e22000020f100 */
[----:B---3--:R-:W-:Y:S01]  /*10f0*/  FADD R7, R7, R14 ;  /* 0x0000000e07077221 */ /* 0x008fe20000000000 */
[C---:B0-----:R-:W-:Y:S01]  /*1100*/  VIADD R20, R15.reuse, 0x1 ;  /* 0x000000010f147836 */ /* 0x041fe20000000000 */
[----:B------:R-:W-:Y:S01]  /*1110*/  SHF.L.U32 R21, R15, 0x1, RZ ;  /* 0x000000010f157819 */ /* 0x000fe200000006ff */
[----:B----4-:R-:W-:-:S03]  /*1120*/  FADD R13, R12, R13 ;  /* 0x0000000d0c0d7221 */ /* 0x010fc60000000000 */
[----:B-1----:R-:W-:Y:S01]  /*1130*/  I2FP.F32.S32 R11, R20 ;  /* 0x00000014000b7245 */ /* 0x002fe20000201400 */
[----:B------:R-:W-:-:S04]  /*1140*/  IMAD.WIDE R8, R21, 0x4, R18 ;  /* 0x0000000415087825 */ /* 0x000fc800078e0212 */
[----:B------:R-:W-:Y:S04]  /*1150*/  STG.E desc[UR8][R18.64+0x14], R11 ;  /* 0x0000140b12007986 */ /* 0x000fe8000c101908 */
[----:B------:R0:W-:Y:S04]  /*1160*/  STG.E desc[UR8][R8.64+0x18], R7 ;  /* 0x0000180708007986 */ /* 0x0001e8000c101908 */
[----:B------:R1:W-:Y:S04]  /*1170*/  STG.E desc[UR8][R8.64+0x1c], R13 ;  /* 0x00001c0d08007986 */ /* 0x0003e8000c101908 */
[----:B------:R-:W2:Y:S01]  /*1180*/  LDG.E R21, desc[UR8][R2.64] ;  /* 0x0000000802157981 */ /* 0x000ea2000c1e1900 */
[----:B-----5:R-:W3:Y:S01]  /*1190*/  F2I.TRUNC.NTZ R22, R22 ;  /* 0x0000001600167305 */ /* 0x020ee2000020f100 */
[----:B------:R-:W-:-:S05]  /*11a0*/  IMAD.SHL.U32 R5, R15, 0x4, RZ ;  /* 0x000000040f057824 */ /* 0x000fca00078e00ff */
[----:B------:R-:W-:Y:S01]  /*11b0*/  SHF.R.S32.HI R23, RZ, 0x1f, R5 ;  /* 0x0000001fff177819 */ /* 0x000fe20000011405 */
[----:B---3--:R-:W-:-:S05]  /*11c0*/  IMAD.SHL.U32 R4, R22, 0x2, RZ ;  /* 0x0000000216047824 */ /* 0x008fca00078e00ff */
[----:B------:R-:W-:-:S04]  /*11d0*/  IADD3 R5, P0, PT, R4, R5, RZ ;  /* 0x0000000504057210 */ /* 0x000fc80007f1e0ff */
[----:B------:R-:W-:Y:S02]  /*11e0*/  LEA.HI.X.SX32 R23, R4, R23, 0x1, P0 ;  /* 0x0000001704177211 */ /* 0x000fe400000f0eff */
[----:B------:R-:W-:-:S04]  /*11f0*/  LEA R4, P0, R5, R18, 0x2 ;  /* 0x0000001205047211 */ /* 0x000fc800078010ff */
[----:B------:R-:W-:-:S05]  /*1200*/  LEA.HI.X R5, R5, R19, R23, 0x2, P0 ;  /* 0x0000001305057211 */ /* 0x000fca00000f1417 */
[----:B--2---:R3:W-:Y:S04]  /*1210*/  STG.E desc[UR8][R4.64+0x18], R21 ;  /* 0x0000181504007986 */ /* 0x0047e8000c101908 */
[----:B0-----:R-:W2:Y:S04]  /*1220*/  LDG.E R7, desc[UR8][R2.64+0x4] ;  /* 0x0000040802077981 */ /* 0x001ea8000c1e1900 */
[----:B--2---:R3:W-:Y:S04]  /*1230*/  STG.E desc[UR8][R4.64+0x1c], R7 ;  /* 0x00001c0704007986 */ /* 0x0047e8000c101908 */
[----:B------:R-:W2:Y:S01]  /*1240*/  LDG.E R11, desc[UR8][R2.64+0x8] ;  /* 0x00000808020b7981 */ /* 0x000ea2000c1e1900 */
[----:B------:R-:W-:Y:S01]  /*1250*/  IMAD R22, R22, 0x6, RZ ;  /* 0x0000000616167824 */ /* 0x000fe200078e02ff */
[----:B-1----:R-:W-:-:S04]  /*1260*/  SHF.R.S32.HI R9, RZ, 0x1f, R15 ;  /* 0x0000001fff097819 */ /* 0x002fc8000001140f */
[----:B------:R-:W-:Y:S01]  /*1270*/  IADD3 R15, P0, PT, R15, R22, RZ ;  /* 0x000000160f0f7210 */ /* 0x000fe20007f1e0ff */
[----:B--2---:R3:W-:Y:S04]  /*1280*/  STG.E desc[UR8][R4.64+0x20], R11 ;  /* 0x0000200b04007986 */ /* 0x0047e8000c101908 */
[----:B------:R-:W2:Y:S01]  /*1290*/  LDG.E R13, desc[UR8][R2.64+0xc] ;  /* 0x00000c08020d7981 */ /* 0x000ea2000c1e1900 */
[----:B------:R-:W-:Y:S02]  /*12a0*/  LEA.HI.X.SX32 R9, R22, R9, 0x1, P0 ;  /* 0x0000000916097211 */ /* 0x000fe400000f0eff */
[----:B------:R-:W-:-:S04]  /*12b0*/  LEA R8, P0, R15, R18, 0x2 ;  /* 0x000000120f087211 */ /* 0x000fc800078010ff */
[----:B------:R-:W-:Y:S02]  /*12c0*/  LEA.HI.X R9, R15, R19, R9, 0x2, P0 ;  /* 0x000000130f097211 */ /* 0x000fe400000f1409 */
[----:B------:R-:W-:Y:S01]  /*12d0*/  IADD3 R0, PT, PT, R0, 0x2, RZ ;  /* 0x0000000200007810 */ /* 0x000fe20007ffe0ff */
[----:B--2---:R3:W-:Y:S04]  /*12e0*/  STG.E desc[UR8][R4.64+0x24], R13 ;  /* 0x0000240d04007986 */ /* 0x0047e8000c101908 */
[----:B------:R3:W-:Y:S02]  /*12f0*/  STG.E desc[UR8][R8.64+0x18], R6 ;  /* 0x0000180608007986 */ /* 0x0007e4000c101908 */
.L_x_5:
[----:B------:R-:W-:Y:S05]  /*1300*/  BRA.U UP1, `(.L_x_2) ;  /* 0x0000003d01687547 */ /* 0x000fea000b800000 */
[----:B--23--:R-:W0:Y:S01]  /*1310*/  LDC.64 R4, c[0x0][0x3a0] ;  /* 0x0000e800ff047b82 */ /* 0x00ce220000000a00 */
[----:B------:R-:W2:Y:S04]  /*1320*/  LDG.E R10, desc[UR8][R18.64+0x14] ;  /* 0x00001408120a7981 */ /* 0x000ea8000c1e1900 */
[----:B------:R-:W3:Y:S04]  /*1330*/  LDG.E R8, desc[UR8][R18.64+0x4] ;  /* 0x0000040812087981 */ /* 0x000ee8000c1e1900 */
[----:B------:R-:W4:Y:S01]  /*1340*/  LDG.E R12, desc[UR8][R18.64+0x10] ;  /* 0x00001008120c7981 */ /* 0x000f22000c1e1900 */
[----:B0-----:R-:W-:-:S03]  /*1350*/  IMAD.WIDE.U32 R4, R0, 0x8, R4 ;  /* 0x0000000800047825 */ /* 0x001fc600078e0004 */
[----:B------:R-:W5:Y:S04]  /*1360*/  LDG.E R0, desc[UR8][R18.64] ;  /* 0x0000000812007981 */ /* 0x000f68000c1e1900 */
[----:B------:R-:W5:Y:S04]  /*1370*/  LDG.E R7, desc[UR8][R4.64] ;  /* 0x0000000804077981 */ /* 0x000f68000c1e1900 */
[----:B------:R-:W3:Y:S01]  /*1380*/  LDG.E R11, desc[UR8][R4.64+0x4] ;  /* 0x00000408040b7981 */ /* 0x000ee2000c1e1900 */
[----:B------:R-:W0:Y:S01]  /*1390*/  LDC.64 R2, c[0x0][0x3b0] ;  /* 0x0000ec00ff027b82 */ /* 0x000e220000000a00 */
[----:B--2---:R-:W1:Y:S02]  /*13a0*/  F2I.TRUNC.NTZ R10, R10 ;  /* 0x0000000a000a7305 */ /* 0x004e64000020f100 */
[----:B-1----:R-:W-:-:S02]  /*13b0*/  VIADD R6, R10, 0x1 ;  /* 0x000000010a067836 */ /* 0x002fc40000000000 */
[----:B------:R-:W-:-:S03]  /*13c0*/  IMAD.SHL.U32 R15, R10, 0x2, RZ ;  /* 0x000000020a0f7824 */ /* 0x000fc600078e00ff */
[----:B------:R-:W-:Y:S01]  /*13d0*/  I2FP.F32.S32 R13, R6 ;  /* 0x00000006000d7245 */ /* 0x000fe20000201400 */
[----:B-----5:R-:W-:Y:S01]  /*13e0*/  FADD R9, R0, R7 ;  /* 0x0000000700097221 */ /* 0x020fe20000000000 */
[----:B------:R-:W-:-:S04]  /*13f0*/  IMAD.WIDE R6, R15, 0x4, R18 ;  /* 0x000000040f067825 */ /* 0x000fc800078e0212 */
[----:B---3--:R-:W-:Y:S01]  /*1400*/  FADD R11, R8, R11 ;  /* 0x0000000b080b7221 */ /* 0x008fe20000000000 */
[----:B------:R-:W-:Y:S04]  /*1410*/  STG.E desc[UR8][R18.64+0x14], R13 ;  /* 0x0000140d12007986 */ /* 0x000fe8000c101908 */
[----:B------:R1:W-:Y:S04]  /*1420*/  STG.E desc[UR8][R6.64+0x18], R9 ;  /* 0x0000180906007986 */ /* 0x0003e8000c101908 */
[----:B------:R2:W-:Y:S04]  /*1430*/  STG.E desc[UR8][R6.64+0x1c], R11 ;  /* 0x00001c0b06007986 */ /* 0x0005e8000c101908 */
[----:B0-----:R-:W3:Y:S01]  /*1440*/  LDG.E R15, desc[UR8][R2.64] ;  /* 0x00000008020f7981 */ /* 0x001ee2000c1e1900 */
[----:B----4-:R-:W0:Y:S01]  /*1450*/  F2I.TRUNC.NTZ R12, R12 ;  /* 0x0000000c000c7305 */ /* 0x010e22000020f100 */
[----:B------:R-:W-:-:S04]  /*1460*/  SHF.L.U32 R5, R10, 0x2, RZ ;  /* 0x000000020a057819 */ /* 0x000fc800000006ff */
[----:B------:R-:W-:Y:S01]  /*1470*/  SHF.R.S32.HI R21, RZ, 0x1f, R5 ;  /* 0x0000001fff157819 */ /* 0x000fe20000011405 */
[----:B0-----:R-:W-:-:S05]  /*1480*/  IMAD.SHL.U32 R0, R12, 0x2, RZ ;  /* 0x000000020c007824 */ /* 0x001fca00078e00ff */
[----:B------:R-:W-:-:S04]  /*1490*/  IADD3 R5, P0, PT, R0, R5, RZ ;  /* 0x0000000500057210 */ /* 0x000fc80007f1e0ff */
[----:B------:R-:W-:Y:S02]  /*14a0*/  LEA.HI.X.SX32 R21, R0, R21, 0x1, P0 ;  /* 0x0000001500157211 */ /* 0x000fe400000f0eff */
[----:B------:R-:W-:-:S04]  /*14b0*/  LEA R4, P0, R5, R18, 0x2 ;  /* 0x0000001205047211 */ /* 0x000fc800078010ff */
[----:B------:R-:W-:-:S05]  /*14c0*/  LEA.HI.X R5, R5, R19, R21, 0x2, P0 ;  /* 0x0000001305057211 */ /* 0x000fca00000f1415 */
[----:B---3--:R0:W-:Y:S04]  /*14d0*/  STG.E desc[UR8][R4.64+0x18], R15 ;  /* 0x0000180f04007986 */ /* 0x0081e8000c101908 */
[----:B-1----:R-:W3:Y:S04]  /*14e0*/  LDG.E R9, desc[UR8][R2.64+0x4] ;  /* 0x0000040802097981 */ /* 0x002ee8000c1e1900 */
[----:B---3--:R4:W-:Y:S04]  /*14f0*/  STG.E desc[UR8][R4.64+0x1c], R9 ;  /* 0x00001c0904007986 */ /* 0x0089e8000c101908 */
[----:B--2---:R-:W2:Y:S01]  /*1500*/  LDG.E R11, desc[UR8][R2.64+0x8] ;  /* 0x00000808020b7981 */ /* 0x004ea2000c1e1900 */
[----:B------:R-:W-:Y:S01]  /*1510*/  IMAD R7, R12, 0x6, RZ ;  /* 0x000000060c077824 */ /* 0x000fe200078e02ff */
[----:B------:R-:W-:-:S04]  /*1520*/  SHF.R.S32.HI R0, RZ, 0x1f, R10 ;  /* 0x0000001fff007819 */ /* 0x000fc8000001140a */
[----:B------:R-:W-:Y:S01]  /*1530*/  IADD3 R21, P0, PT, R10, R7, RZ ;  /* 0x000000070a157210 */ /* 0x000fe20007f1e0ff */
[----:B--2---:R4:W-:Y:S04]  /*1540*/  STG.E desc[UR8][R4.64+0x20], R11 ;  /* 0x0000200b04007986 */ /* 0x0049e8000c101908 */
[----:B------:R-:W2:Y:S01]  /*1550*/  LDG.E R13, desc[UR8][R2.64+0xc] ;  /* 0x00000c08020d7981 */ /* 0x000ea2000c1e1900 */
[----:B------:R-:W-:Y:S02]  /*1560*/  LEA.HI.X.SX32 R0, R7, R0, 0x1, P0 ;  /* 0x0000000007007211 */ /* 0x000fe400000f0eff */
[----:B------:R-:W-:Y:S01]  /*1570*/  LEA R6, P0, R21, R18, 0x2 ;  /* 0x0000001215067211 */ /* 0x000fe200078010ff */
[----:B0-----:R-:W-:-:S03]  /*1580*/  IMAD.MOV.U32 R15, RZ, RZ, 0x3f800000 ;  /* 0x3f800000ff0f7424 */ /* 0x001fc600078e00ff */
[----:B------:R-:W-:Y:S01]  /*1590*/  LEA.HI.X R7, R21, R19, R0, 0x2, P0 ;  /* 0x0000001315077211 */ /* 0x000fe200000f1400 */
[----:B--2---:R4:W-:Y:S04]  /*15a0*/  STG.E desc[UR8][R4.64+0x24], R13 ;  /* 0x0000240d04007986 */ /* 0x0049e8000c101908 */
[----:B------:R4:W-:Y:S01]  /*15b0*/  STG.E desc[UR8][R6.64+0x18], R15 ;  /* 0x0000180f06007986 */ /* 0x0009e2000c101908 */
[----:B------:R-:W-:Y:S05]  /*15c0*/  BRA `(.L_x_2) ;  /* 0x0000003800b87947 */ /* 0x000fea0003800000 */
.L_x_1:
[----:B------:R0:W5:Y:S04]  /*15d0*/  LDG.E R33, desc[UR8][R18.64] ;  /* 0x0000000812217981 */ /* 0x000168000c1e1900 */
[----:B------:R0:W5:Y:S01]  /*15e0*/  LDG.E R32, desc[UR8][R18.64+0x4] ;  /* 0x0000040812207981 */ /* 0x000162000c1e1900 */
[----:B------:R-:W-:Y:S01]  /*15f0*/  ISETP.GE.AND P0, PT, R5, 0x1, PT ;  /* 0x000000010500780c */ /* 0x000fe20003f06270 */
[----:B------:R-:W-:Y:S01]  /*1600*/  BSSY.RECONVERGENT B1, `(.L_x_6) ;  /* 0x0000109000017945 */ /* 0x000fe20003800200 */
[----:B------:R-:W-:-:S11]  /*1610*/  HFMA2 R31, -RZ, RZ, 0, 0 ;  /* 0x00000000ff1f7431 */ /* 0x000fd600000001ff */
[----:B0-----:R-:W-:Y:S05]  /*1620*/  @!P0 BRA `(.L_x_7) ;  /* 0x0000001000188947 */ /* 0x001fea0003800000 */
[----:B------:R-:W-:Y:S02]  /*1630*/  IMAD.MOV.U32 R7, RZ, RZ, RZ ;  /* 0x000000ffff077224 */ /* 0x000fe400078e00ff */
[----:B------:R-:W-:-:S07]  /*1640*/  IMAD.MOV.U32 R31, RZ, RZ, RZ ;  /* 0x000000ffff1f7224 */ /* 0x000fce00078e00ff */
.L_x_24:
[----:B------:R-:W-:-:S05]  /*1650*/  IMAD.WIDE.U32 R2, R7, 0x4, R16 ;  /* 0x0000000407027825 */ /* 0x000fca00078e0010 */
[----:B------:R0:W-:Y:S04]  /*1660*/  STG.E desc[UR8][R2.64+0x3e8], RZ ;  /* 0x0003e8ff02007986 */ /* 0x0001e8000c101908 */
[----:B------:R-:W2:Y:S01]  /*1670*/  LDG.E R13, desc[UR8][R18.64+0x8] ;  /* 0x00000808120d7981 */ /* 0x000ea2000c1e1900 */
[----:B------:R-:W-:-:S03]  /*1680*/  SHF.L.U32 R9, R7, 0x1, RZ ;  /* 0x0000000107097819 */ /* 0x000fc600000006ff */
[----:B------:R-:W3:Y:S02]  /*1690*/  LDG.E R10, desc[UR8][R18.64] ;  /* 0x00000008120a7981 */ /* 0x000ee4000c1e1900 */
[----:B------:R-:W-:Y:S02]  /*16a0*/  IMAD.WIDE.U32 R8, R9, 0x4, R18 ;  /* 0x0000000409087825 */ /* 0x000fe400078e0012 */
[----:B------:R-:W4:Y:S04]  /*16b0*/  LDG.E R11, desc[UR8][R18.64+0x4] ;  /* 0x00000408120b7981 */ /* 0x000f28000c1e1900 */
[----:B------:R-:W3:Y:S04]  /*16c0*/  LDG.E R15, desc[UR8][R8.64+0x18] ;  /* 0x00001808080f7981 */ /* 0x000ee8000c1e1900 */
[----:B------:R-:W4:Y:S01]  /*16d0*/  LDG.E R0, desc[UR8][R8.64+0x1c] ;  /* 0x00001c0808007981 */ /* 0x000f22000c1e1900 */
[----:B------:R-:W-:Y:S01]  /*16e0*/  BSSY.RECONVERGENT B2, `(.L_x_8) ;  /* 0x0000044000027945 */ /* 0x000fe20003800200 */
[----:B--2---:R-:W-:-:S06]  /*16f0*/  FMUL R4, R13, 0.63661974668502807617 ;  /* 0x3f22f9830d047820 */ /* 0x004fcc0000400000 */
[----:B------:R-:W1:Y:S01]  /*1700*/  F2I.NTZ R4, R4 ;  /* 0x0000000400047305 */ /* 0x000e620000203100 */
[----:B------:R-:W-:Y:S02]  /*1710*/  FSETP.GE.AND P0, PT, |R13|, 105615, PT ;  /* 0x47ce47800d00780b */ /* 0x000fe40003f06200 */
[----:B-1----:R-:W-:-:S05]  /*1720*/  I2FP.F32.S32 R14, R4 ;  /* 0x00000004000e7245 */ /* 0x002fca0000201400 */
[----:B0-----:R-:W-:-:S04]  /*1730*/  FFMA R3, R14, -1.5707962512969970703, R13 ;  /* 0xbfc90fda0e037823 */ /* 0x001fc8000000000d */
[----:B------:R-:W-:Y:S01]  /*1740*/  FFMA R3, R14, -7.5497894158615963534e-08, R3 ;  /* 0xb3a221680e037823 */ /* 0x000fe20000000003 */
[----:B---3--:R-:W-:-:S03]  /*1750*/  FADD R10, -R10, R15 ;  /* 0x0000000f0a0a7221 */ /* 0x008fc60000000100 */
[----:B------:R-:W-:Y:S01]  /*1760*/  FFMA R14, R14, -5.3903029534742383927e-15, R3 ;  /* 0xa7c234c50e0e7823 */ /* 0x000fe20000000003 */
[----:B----4-:R-:W-:Y:S01]  /*1770*/  FADD R11, -R11, R0 ;  /* 0x000000000b0b7221 */ /* 0x010fe20000000100 */
[----:B------:R-:W-:Y:S02]  /*1780*/  IMAD.MOV.U32 R15, RZ, RZ, R4 ;  /* 0x000000ffff0f7224 */ /* 0x000fe400078e0004 */
[----:B------:R-:W-:Y:S01]  /*1790*/  IMAD.MOV.U32 R0, RZ, RZ, R14 ;  /* 0x000000ffff007224 */ /* 0x000fe200078e000e */
[----:B------:R-:W-:Y:S06]  /*17a0*/  @!P0 BRA `(.L_x_9) ;  /* 0x0000000000dc8947 */ /* 0x000fec0003800000 */
[----:B------:R-:W-:-:S13]  /*17b0*/  FSETP.NEU.AND P0, PT, |R13|, +INF , PT ;  /* 0x7f8000000d00780b */ /* 0x000fda0003f0d200 */
[----:B------:R-:W-:Y:S01]  /*17c0*/  @!P0 FMUL R0, RZ, R13 ;  /* 0x0000000dff008220 */ /* 0x000fe20000400000 */
[----:B------:R-:W-:Y:S01]  /*17d0*/  @!P0 MOV R4, RZ ;  /* 0x000000ff00048202 */ /* 0x000fe20000000f00 */
[----:B------:R-:W-:Y:S06]  /*17e0*/  @!P0 BRA `(.L_x_9) ;  /* 0x0000000000cc8947 */ /* 0x000fec0003800000 */
[----:B------:R-:W-:Y:S01]  /*17f0*/  IMAD.SHL.U32 R2, R13, 0x100, RZ ;  /* 0x000001000d027824 */ /* 0x000fe200078e00ff */
[----:B------:R-:W-:Y:S01]  /*1800*/  MOV R0, R1 ;  /* 0x0000000100007202 */ /* 0x000fe20000000f00 */
[----:B------:R-:W-:Y:S01]  /*1810*/  IMAD.MOV.U32 R6, RZ, RZ, RZ ;  /* 0x000000ffff067224 */ /* 0x000fe200078e00ff */
[----:B------:R-:W0:Y:S02]  /*1820*/  LDCU.64 UR10, c[0x4][URZ] ;  /* 0x01000000ff0a77ac */ /* 0x000e240008000a00 */
[----:B------:R-:W-:Y:S01]  /*1830*/  LOP3.LUT R23, R2, 0x80000000, RZ, 0xfc, !PT ;  /* 0x8000000002177812 */ /* 0x000fe200078efcff */
[----:B------:R-:W-:Y:S01]  /*1840*/  UMOV UR6, URZ ;  /* 0x000000ff00067c82 */ /* 0x000fe20008000000 */
[----:B------:R-:W-:-:S05]  /*1850*/  UMOV UR5, URZ ;  /* 0x000000ff00057c82 */ /* 0x000fca0008000000 */
.L_x_10:
[----:B0-----:R-:W-:Y:S02]  /*1860*/  IMAD.U32 R8, RZ, RZ, UR10 ;  /* 0x0000000aff087e24 */ /* 0x001fe4000f8e00ff */
[----:B------:R-:W-:-:S05]  /*1870*/  IMAD.U32 R9, RZ, RZ, UR11 ;  /* 0x0000000bff097e24 */ /* 0x000fca000f8e00ff */
[----:B------:R-:W2:Y:S01]  /*1880*/  LDG.E.CONSTANT R2, desc[UR8][R8.64] ;  /* 0x0000000808027981 */ /* 0x000ea2000c1e9900 */
[----:B------:R-:W-:Y:S02]  /*1890*/  UIADD3 UR10, UP0, UPT, UR10, 0x4, URZ ;  /* 0x000000040a0a7890 */ /* 0x000fe4000ff1e0ff */
[----:B------:R-:W-:Y:S02]  /*18a0*/  UIADD3 UR5, UPT, UPT, UR5, 0x1, URZ ;  /* 0x0000000105057890 */ /* 0x000fe4000fffe0ff */
[----:B------:R-:W-:Y:S02]  /*18b0*/  UIADD3.X UR11, UPT, UPT, URZ, UR11, URZ, UP0, !UPT ;  /* 0x0000000bff0b7290 */ /* 0x000fe400087fe4ff */
[----:B------:R-:W-:Y:S01]  /*18c0*/  UISETP.NE.AND UP0, UPT, UR5, 0x6, UPT ;  /* 0x000000060500788c */ /* 0x000fe2000bf05270 */
[----:B--2---:R-:W-:-:S03]  /*18d0*/  IMAD.WIDE.U32 R2, R2, R23, RZ ;  /* 0x0000001702027225 */ /* 0x004fc600078e00ff */
[----:B------:R-:W-:-:S04]  /*18e0*/  IADD3 R21, P0, PT, R2, R6, RZ ;  /* 0x0000000602157210 */ /* 0x000fc80007f1e0ff */
[----:B------:R-:W-:Y:S01]  /*18f0*/  IADD3.X R6, PT, PT, R3, UR6, RZ, P0, !PT ;  /* 0x0000000603067c10 */ /* 0x000fe200087fe4ff */
[----:B------:R0:W-:Y:S02]  /*1900*/  STL [R0], R21 ;  /* 0x0000001500007387 */ /* 0x0001e40000100800 */
[----:B0-----:R-:W-:Y:S01]  /*1910*/  IADD3 R0, PT, PT, R0, 0x4, RZ ;  /* 0x0000000400007810 */ /* 0x001fe20007ffe0ff */
[----:B------:R-:W-:Y:S06]  /*1920*/  BRA.U UP0, `(.L_x_10) ;  /* 0xfffffffd00cc7547 */ /* 0x000fec000b83ffff */
[----:B------:R-:W-:Y:S01]  /*1930*/  SHF.R.U32.HI R4, RZ, 0x17, R13 ;  /* 0x00000017ff047819 */ /* 0x000fe2000001160d */
[----:B------:R0:W-:Y:S03]  /*1940*/  STL [R1+0x18], R6 ;  /* 0x0000180601007387 */ /* 0x0001e60000100800 */
[C---:B------:R-:W-:Y:S02]  /*1950*/  LOP3.LUT R0, R4.reuse, 0xe0, RZ, 0xc0, !PT ;  /* 0x000000e004007812 */ /* 0x040fe400078ec0ff */
[----:B------:R-:W-:-:S03]  /*1960*/  LOP3.LUT P0, RZ, R4, 0x1f, RZ, 0xc0, !PT ;  /* 0x0000001f04ff7812 */ /* 0x000fc6000780c0ff */
[----:B------:R-:W-:-:S05]  /*1970*/  VIADD R0, R0, 0xffffff80 ;  /* 0xffffff8000007836 */ /* 0x000fca0000000000 */
[----:B------:R-:W-:-:S05]  /*1980*/  SHF.R.U32.HI R0, RZ, 0x5, R0 ;  /* 0x00000005ff007819 */ /* 0x000fca0000011600 */
[----:B------:R-:W-:-:S05]  /*1990*/  IMAD R12, R0, -0x4, R1 ;  /* 0xfffffffc000c7824 */ /* 0x000fca00078e0201 */
[----:B------:R-:W2:Y:S04]  /*19a0*/  LDL R0, [R12+0x18] ;  /* 0x000018000c007983 */ /* 0x000ea80000100800 */
[----:B------:R-:W2:Y:S04]  /*19b0*/  LDL R3, [R12+0x14] ;  /* 0x000014000c037983 */ /* 0x000ea80000100800 */
[----:B------:R-:W3:Y:S01]  /*19c0*/  @P0 LDL R2, [R12+0x10] ;  /* 0x000010000c020983 */ /* 0x000ee20000100800 */
[----:B------:R-:W-:Y:S01]  /*19d0*/  LOP3.LUT R4, R4, 0x1f, RZ, 0xc0, !PT ;  /* 0x0000001f04047812 */ /* 0x000fe200078ec0ff */
[----:B------:R-:W-:Y:S01]  /*19e0*/  UMOV UR6, 0x54442d19 ;  /* 0x54442d1900067882 */ /* 0x000fe20000000000 */
[----:B------:R-:W-:-:S02]  /*19f0*/  UMOV UR7, 0x3bf921fb ;  /* 0x3bf921fb00077882 */ /* 0x000fc40000000000 */
[-C--:B--2---:R-:W-:Y:S02]  /*1a00*/  @P0 SHF.L.W.U32.HI R0, R3, R4.reuse, R0 ;  /* 0x0000000403000219 */ /* 0x084fe40000010e00 */
[----:B---3--:R-:W-:Y:S02]  /*1a10*/  @P0 SHF.L.W.U32.HI R3, R2, R4, R3 ;  /* 0x0000000402030219 */ /* 0x008fe40000010e03 */
[----:B------:R-:W-:Y:S02]  /*1a20*/  ISETP.GE.AND P0, PT, R13, RZ, PT ;  /* 0x000000ff0d00720c */ /* 0x000fe40003f06270 */
[C---:B------:R-:W-:Y:S01]  /*1a30*/  SHF.L.W.U32.HI R2, R3.reuse, 0x2, R0 ;  /* 0x0000000203027819 */ /* 0x040fe20000010e00 */
[----:B------:R-:W-:-:S03]  /*1a40*/  IMAD.SHL.U32 R3, R3, 0x4, RZ ;  /* 0x0000000403037824 */ /* 0x000fc600078e00ff */
[----:B------:R-:W-:-:S04]  /*1a50*/  SHF.R.S32.HI R4, RZ, 0x1f, R2 ;  /* 0x0000001fff047819 */ /* 0x000fc80000011402 */
[C---:B------:R-:W-:Y:S02]  /*1a60*/  LOP3.LUT R8, R4.reuse, R3, RZ, 0x3c, !PT ;  /* 0x0000000304087212 */ /* 0x040fe400078e3cff */
[----:B------:R-:W-:Y:S02]  /*1a70*/  LOP3.LUT R9, R4, R2, RZ, 0x3c, !PT ;  /* 0x0000000204097212 */ /* 0x000fe400078e3cff */
[----:B------:R-:W-:Y:S02]  /*1a80*/  SHF.R.U32.HI R3, RZ, 0x1e, R0 ;  /* 0x0000001eff037819 */ /* 0x000fe40000011600 */
[C---:B------:R-:W-:Y:S02]  /*1a90*/  LOP3.LUT R0, R2.reuse, R13, RZ, 0x3c, !PT ;  /* 0x0000000d02007212 */ /* 0x040fe400078e3cff */
[----:B------:R-:W1:Y:S01]  /*1aa0*/  I2F.F64.S64 R8, R8 ;  /* 0x0000000800087312 */ /* 0x000e620000301c00 */
[----:B------:R-:W-:Y:S02]  /*1ab0*/  LEA.HI R4, R2, R3, RZ, 0x1 ;  /* 0x0000000302047211 */ /* 0x000fe400078f08ff */
[----:B------:R-:W-:-:S02]  /*1ac0*/  ISETP.GE.AND P1, PT, R0, RZ, PT ;  /* 0x000000ff0000720c */ /* 0x000fc40003f26270 */
[----:B------:R-:W-:-:S05]  /*1ad0*/  IADD3 R0, PT, PT, -R4, RZ, RZ ;  /* 0x000000ff04007210 */ /* 0x000fca0007ffe1ff */
[----:B------:R-:W-:Y:S01]  /*1ae0*/  @!P0 IMAD.MOV.U32 R4, RZ, RZ, R0 ;  /* 0x000000ffff048224 */ /* 0x000fe200078e0000 */
[----:B-1----:R-:W-:-:S10]  /*1af0*/  DMUL R20, R8, UR6 ;  /* 0x0000000608147c28 */ /* 0x002fd40008000000 */
[----:B------:R-:W1:Y:S02]  /*1b00*/  F2F.F32.F64 R20, R20 ;  /* 0x0000001400147310 */ /* 0x000e640000301000 */
[----:B01----:R-:W-:-:S07]  /*1b10*/  FSEL R0, -R20, R20, !P1 ;  /* 0x0000001414007208 */ /* 0x003fce0004800100 */
.L_x_9:
[----:B------:R-:W-:Y:S05]  /*1b20*/  BSYNC.RECONVERGENT B2 ;  /* 0x0000000000027941 */ /* 0x000fea0003800200 */
.L_x_8:
[----:B------:R-:W-:Y:S02]  /*1b30*/  IMAD.MOV.U32 R20, RZ, RZ, 0x37cbac00 ;  /* 0x37cbac00ff147424 */ /* 0x000fe400078e00ff */
[----:B------:R-:W-:Y:S01]  /*1b40*/  FMUL R3, R0, R0 ;  /* 0x0000000000037220 */ /* 0x000fe20000400000 */
[----:B------:R-:W-:Y:S01]  /*1b50*/  LOP3.LUT R6, R4, 0x1, RZ, 0xc0, !PT ;  /* 0x0000000104067812 */ /* 0x000fe200078ec0ff */
[----:B------:R-:W-:Y:S01]  /*1b60*/  IMAD.MOV.U32 R22, RZ, RZ, 0x3e2aaaa8 ;  /* 0x3e2aaaa8ff167424 */ /* 0x000fe200078e00ff */
[----:B------:R-:W-:Y:S01]  /*1b70*/  MOV R21, 0x3c0885e4 ;  /* 0x3c0885e400157802 */ /* 0x000fe20000000f00 */
[----:B------:R-:W-:Y:S01]  /*1b80*/  FFMA R2, R3, R20, -0.0013887860113754868507 ;  /* 0xbab607ed03027423 */ /* 0x000fe20000000014 */
[----:B------:R-:W-:Y:S01]  /*1b90*/  ISETP.NE.U32.AND P0, PT, R6, 0x1, PT ;  /* 0x000000010600780c */ /* 0x000fe20003f05070 */
[----:B------:R-:W-:Y:S01]  /*1ba0*/  VIADD R6, R4, 0x1 ;  /* 0x0000000104067836 */ /* 0x000fe20000000000 */
[----:B------:R-:W-:Y:S02]  /*1bb0*/  BSSY.RECONVERGENT B2, `(.L_x_11) ;  /* 0x0000040000027945 */ /* 0x000fe40003800200 */
[----:B------:R-:W-:-:S02]  /*1bc0*/  FSEL R2, R2, -0.00019574658654164522886, P0 ;  /* 0xb94d415302027808 */ /* 0x000fc40000000000 */
[----:B------:R-:W-:Y:S02]  /*1bd0*/  FSEL R4, R21, 0.041666727513074874878, !P0 ;  /* 0x3d2aaabb15047808 */ /* 0x000fe40004000000 */
[----:B------:R-:W-:Y:S02]  /*1be0*/  FSEL R0, R0, 1, !P0 ;  /* 0x3f80000000007808 */ /* 0x000fe40004000000 */
[----:B------:R-:W-:Y:S01]  /*1bf0*/  FSEL R23, -R22, -0.4999999701976776123, !P0 ;  /* 0xbeffffff16177808 */ /* 0x000fe20004000100 */
[----:B------:R-:W-:Y:S01]  /*1c00*/  FFMA R2, R3, R2, R4 ;  /* 0x0000000203027223 */ /* 0x000fe20000000004 */
[----:B------:R-:W-:Y:S01]  /*1c10*/  FSETP.GE.AND P0, PT, |R13|, 105615, PT ;  /* 0x47ce47800d00780b */ /* 0x000fe20003f06200 */
[C---:B------:R-:W-:Y:S01]  /*1c20*/  FFMA R9, R3.reuse, R0, RZ ;  /* 0x0000000003097223 */ /* 0x040fe200000000ff */
[----:B------:R-:W-:Y:S01]  /*1c30*/  LOP3.LUT P1, RZ, R6, 0x2, RZ, 0xc0, !PT ;  /* 0x0000000206ff7812 */ /* 0x000fe2000782c0ff */
[----:B------:R-:W-:-:S04]  /*1c40*/  FFMA R2, R3, R2, R23 ;  /* 0x0000000203027223 */ /* 0x000fc80000000017 */
[----:B------:R-:W-:-:S08]  /*1c50*/  FFMA R12, R9, R2, R0 ;  /* 0x00000002090c7223 */ /* 0x000fd00000000000 */
[----:B------:R-:W-:Y:S01]  /*1c60*/  @P1 FADD R12, RZ, -R12 ;  /* 0x8000000cff0c1221 */ /* 0x000fe20000000000 */
[----:B------:R-:W-:Y:S06]  /*1c70*/  @!P0 BRA `(.L_x_12) ;  /* 0x0000000000cc8947 */ /* 0x000fec0003800000 */
[----:B------:R-:W-:-:S13]  /*1c80*/  FSETP.NEU.AND P0, PT, |R13|, +INF , PT ;  /* 0x7f8000000d00780b */ /* 0x000fda0003f0d200 */
[----:B------:R-:W-:Y:S01]  /*1c90*/  @!P0 FMUL R14, RZ, R13 ;  /* 0x0000000dff0e8220 */ /* 0x000fe20000400000 */
[----:B------:R-:W-:Y:S01]  /*1ca0*/  @!P0 MOV R15, RZ ;  /* 0x000000ff000f8202 */ /* 0x000fe20000000f00 */
[----:B------:R-:W-:Y:S06]  /*1cb0*/  @!P0 BRA `(.L_x_12) ;  /* 0x0000000000bc8947 */ /* 0x000fec0003800000 */
[----:B------:R-:W0:Y:S01]  /*1cc0*/  LDC.64 R2, c[0x4][RZ] ;  /* 0x01000000ff027b82 */ /* 0x000e220000000a00 */
[----:B------:R-:W-:Y:S02]  /*1cd0*/  IMAD.SHL.U32 R4, R13, 0x100, RZ ;  /* 0x000001000d047824 */ /* 0x000fe400078e00ff */
[----:B------:R-:W-:Y:S02]  /*1ce0*/  HFMA2 R0, -RZ, RZ, 0, 0 ;  /* 0x00000000ff007431 */ /* 0x000fe400000001ff */
[----:B------:R-:W-:Y:S01]  /*1cf0*/  IMAD.MOV.U32 R6, RZ, RZ, RZ ;  /* 0x000000ffff067224 */ /* 0x000fe200078e00ff */
[----:B------:R-:W-:Y:S01]  /*1d00*/  UMOV UR5, URZ ;  /* 0x000000ff00057c82 */ /* 0x000fe20008000000 */
[----:B------:R-:W-:-:S07]  /*1d10*/  LOP3.LUT R25, R4, 0x80000000, RZ, 0xfc, !PT ;  /* 0x8000000004197812 */ /* 0x000fce00078efcff */
.L_x_13:
[----:B0-----:R-:W-:-:S05]  /*1d20*/  IMAD.WIDE.U32 R14, R0, 0x4, R2 ;  /* 0x00000004000e7825 */ /* 0x001fca00078e0002 */
[----:B------:R-:W2:Y:S01]  /*1d30*/  LDG.E.CONSTANT R8, desc[UR8][R14.64] ;  /* 0x000000080e087981 */ /* 0x000ea2000c1e9900 */
[C---:B-1----:R-:W-:Y:S02]  /*1d40*/  IMAD R4, R0.reuse, 0x4, R1 ;  /* 0x0000000400047824 */ /* 0x042fe400078e0201 */
[----:B------:R-:W-:-:S05]  /*1d50*/  VIADD R0, R0, 0x1 ;  /* 0x0000000100007836 */ /* 0x000fca0000000000 */
[----:B------:R-:W-:Y:S01]  /*1d60*/  ISETP.NE.AND P0, PT, R0, 0x6, PT ;  /* 0x000000060000780c */ /* 0x000fe20003f05270 */
[----:B--2---:R-:W-:-:S03]  /*1d70*/  IMAD.WIDE.U32 R8, R8, R25, RZ ;  /* 0x0000001908087225 */ /* 0x004fc600078e00ff */
[----:B------:R-:W-:-:S04]  /*1d80*/  IADD3 R23, P1, PT, R8, R6, RZ ;  /* 0x0000000608177210 */ /* 0x000fc80007f3e0ff */
[----:B------:R-:W-:Y:S01]  /*1d90*/  IADD3.X R6, PT, PT, R9, UR5, RZ, P1, !PT ;  /* 0x0000000509067c10 */ /* 0x000fe20008ffe4ff */
[----:B------:R1:W-:Y:S04]  /*1da0*/  STL [R4], R23 ;  /* 0x0000001704007387 */ /* 0x0003e80000100800 */
[----:B------:R-:W-:Y:S05]  /*1db0*/  @P0 BRA `(.L_x_13) ;  /* 0xfffffffc00d80947 */ /* 0x000fea000383ffff */
[----:B-1----:R-:W-:Y:S01]  /*1dc0*/  SHF.R.U32.HI R4, RZ, 0x17, R13 ;  /* 0x00000017ff047819 */ /* 0x002fe2000001160d */
[----:B------:R0:W-:Y:S03]  /*1dd0*/  STL [R1+0x18], R6 ;  /* 0x0000180601007387 */ /* 0x0001e60000100800 */
[C---:B------:R-:W-:Y:S02]  /*1de0*/  LOP3.LUT R0, R4.reuse, 0xe0, RZ, 0xc0, !PT ;  /* 0x000000e004007812 */ /* 0x040fe400078ec0ff */
[----:B------:R-:W-:Y:S02]  /*1df0*/  LOP3.LUT P0, RZ, R4, 0x1f, RZ, 0xc0, !PT ;  /* 0x0000001f04ff7812 */ /* 0x000fe4000780c0ff */
[----:B------:R-:W-:-:S04]  /*1e00*/  IADD3 R0, PT, PT, R0, -0x80, RZ ;  /* 0xffffff8000007810 */ /* 0x000fc80007ffe0ff */
[----:B------:R-:W-:-:S05]  /*1e10*/  SHF.R.U32.HI R0, RZ, 0x5, R0 ;  /* 0x00000005ff007819 */ /* 0x000fca0000011600 */
[----:B------:R-:W-:-:S05]  /*1e20*/  IMAD R14, R0, -0x4, R1 ;  /* 0xfffffffc000e7824 */ /* 0x000fca00078e0201 */
[----:B------:R-:W2:Y:S04]  /*1e30*/  LDL R0, [R14+0x18] ;  /* 0x000018000e007983 */ /* 0x000ea80000100800 */
[----:B------:R-:W2:Y:S04]  /*1e40*/  LDL R3, [R14+0x14] ;  /* 0x000014000e037983 */ /* 0x000ea80000100800 */
[----:B------:R-:W3:Y:S01]  /*1e50*/  @P0 LDL R2, [R14+0x10] ;  /* 0x000010000e020983 */ /* 0x000ee20000100800 */
[----:B------:R-:W-:Y:S01]  /*1e60*/  LOP3.LUT R4, R4, 0x1f, RZ, 0xc0, !PT ;  /* 0x0000001f04047812 */ /* 0x000fe200078ec0ff */
[----:B------:R-:W-:Y:S01]  /*1e70*/  UMOV UR6, 0x54442d19 ;  /* 0x54442d1900067882 */ /* 0x000fe20000000000 */
[----:B------:R-:W-:Y:S01]  /*1e80*/  UMOV UR7, 0x3bf921fb ;  /* 0x3bf921fb00077882 */ /* 0x000fe20000000000 */
[----:B------:R-:W-:-:S02]  /*1e90*/  ISETP.GE.AND P1, PT, R13, RZ, PT ;  /* 0x000000ff0d00720c */ /* 0x000fc40003f26270 */
[-C--:B--2---:R-:W-:Y:S02]  /*1ea0*/  @P0 SHF.L.W.U32.HI R0, R3, R4.reuse, R0 ;  /* 0x0000000403000219 */ /* 0x084fe40000010e00 */
[----:B---3--:R-:W-:Y:S02]  /*1eb0*/  @P0 SHF.L.W.U32.HI R3, R2, R4, R3 ;  /* 0x0000000402030219 */ /* 0x008fe40000010e03 */
[--C-:B------:R-:W-:Y:S02]  /*1ec0*/  SHF.R.U32.HI R15, RZ, 0x1e, R0.reuse ;  /* 0x0000001eff0f7819 */ /* 0x100fe40000011600 */
[C---:B------:R-:W-:Y:S01]  /*1ed0*/  SHF.L.W.U32.HI R2, R3.reuse, 0x2, R0 ;  /* 0x0000000203027819 */ /* 0x040fe20000010e00 */
[----:B------:R-:W-:-:S03]  /*1ee0*/  IMAD.SHL.U32 R3, R3, 0x4, RZ ;  /* 0x0000000403037824 */ /* 0x000fc600078e00ff */
[----:B------:R-:W-:Y:S02]  /*1ef0*/  SHF.R.S32.HI R4, RZ, 0x1f, R2 ;  /* 0x0000001fff047819 */ /* 0x000fe40000011402 */
[----:B------:R-:W-:Y:S02]  /*1f00*/  LEA.HI R15, R2, R15, RZ, 0x1 ;  /* 0x0000000f020f7211 */ /* 0x000fe400078f08ff */
[C---:B------:R-:W-:Y:S02]  /*1f10*/  LOP3.LUT R8, R4.reuse, R3, RZ, 0x3c, !PT ;  /* 0x0000000304087212 */ /* 0x040fe400078e3cff */
[----:B------:R-:W-:Y:S01]  /*1f20*/  LOP3.LUT R9, R4, R2, RZ, 0x3c, !PT ;  /* 0x0000000204097212 */ /* 0x000fe200078e3cff */
[----:B------:R-:W-:Y:S01]  /*1f30*/  IMAD.MOV R0, RZ, RZ, -R15 ;  /* 0x000000ffff007224 */ /* 0x000fe200078e0a0f */
[----:B------:R-:W-:-:S04]  /*1f40*/  LOP3.LUT R13, R2, R13, RZ, 0x3c, !PT ;  /* 0x0000000d020d7212 */ /* 0x000fc800078e3cff */
[----:B------:R-:W1:Y:S01]  /*1f50*/  I2F.F64.S64 R8, R8 ;  /* 0x0000000800087312 */ /* 0x000e620000301c00 */
[----:B------:R-:W-:Y:S02]  /*1f60*/  ISETP.GE.AND P0, PT, R13, RZ, PT ;  /* 0x000000ff0d00720c */ /* 0x000fe40003f06270 */
[----:B------:R-:W-:Y:S01]  /*1f70*/  @!P1 MOV R15, R0 ;  /* 0x00000000000f9202 */ /* 0x000fe20000000f00 */
[----:B-1----:R-:W-:-:S10]  /*1f80*/  DMUL R24, R8, UR6 ;  /* 0x0000000608187c28 */ /* 0x002fd40008000000 */
[----:B------:R-:W1:Y:S02]  /*1f90*/  F2F.F32.F64 R24, R24 ;  /* 0x0000001800187310 */ /* 0x000e640000301000 */
[----:B01----:R-:W-:-:S07]  /*1fa0*/  FSEL R14, -R24, R24, !P0 ;  /* 0x00000018180e7208 */ /* 0x003fce0004000100 */
.L_x_12:
[----:B------:R-:W-:Y:S05]  /*1fb0*/  BSYNC.RECONVERGENT B2 ;  /* 0x0000000000027941 */ /* 0x000fea0003800200 */
.L_x_11:
[----:B------:R-:W-:Y:S01]  /*1fc0*/  FMUL R3, R14, R14 ;  /* 0x0000000e0e037220 */ /* 0x000fe20000400000 */
[----:B------:R-:W-:Y:S01]  /*1fd0*/  LOP3.LUT R0, R15, 0x1, RZ, 0xc0, !PT ;  /* 0x000000010f007812 */ /* 0x000fe200078ec0ff */
[----:B------:R-:W-:Y:S01]  /*1fe0*/  FMUL R9, R11, R11 ;  /* 0x0000000b0b097220 */ /* 0x000fe20000400000 */
[----:B------:R-:W-:Y:S01]  /*1ff0*/  LOP3.LUT P1, RZ, R15, 0x2, RZ, 0xc0, !PT ;  /* 0x000000020fff7812 */ /* 0x000fe2000782c0ff */
[----:B------:R-:W-:Y:S01]  /*2000*/  FFMA R20, R3, R20, -0.0013887860113754868507 ;  /* 0xbab607ed03147423 */ /* 0x000fe20000000014 */
[----:B------:R-:W-:Y:S01]  /*2010*/  ISETP.NE.U32.AND P0, PT, R0, 0x1, PT ;  /* 0x000000010000780c */ /* 0x000fe20003f05070 */
[----:B------:R-:W-:Y:S01]  /*2020*/  FFMA R9, R10, R10, R9 ;  /* 0x0000000a0a097223 */ /* 0x000fe20000000009 */
[----:B------:R-:W-:Y:S02]  /*2030*/  BSSY.RECONVERGENT B2, `(.L_x_14) ;  /* 0x0000017000027945 */ /* 0x000fe40003800200 */
[----:B------:R-:W-:Y:S01]  /*2040*/  FSEL R0, R21, 0.041666727513074874878, P0 ;  /* 0x3d2aaabb15007808 */ /* 0x000fe20000000000 */
[----:B------:R-:W-:Y:S01]  /*2050*/  VIADD R2, R9, 0xf3000000 ;  /* 0xf300000009027836 */ /* 0x000fe20000000000 */
[----:B------:R-:W-:Y:S01]  /*2060*/  FSEL R20, R20, -0.00019574658654164522886, !P0 ;  /* 0xb94d415314147808 */ /* 0x000fe20004000000 */
[----:B------:R0:W1:Y:S01]  /*2070*/  MUFU.RSQ R4, R9 ;  /* 0x0000000900047308 */ /* 0x0000620000001400 */
[----:B------:R-:W-:-:S03]  /*2080*/  FSEL R22, -R22, -0.4999999701976776123, P0 ;  /* 0xbeffffff16167808 */ /* 0x000fc60000000100 */
[C---:B------:R-:W-:Y:S01]  /*2090*/  FFMA R20, R3.reuse, R20, R0 ;  /* 0x0000001403147223 */ /* 0x040fe20000000000 */
[----:B------:R-:W-:Y:S02]  /*20a0*/  FSEL R0, R14, 1, P0 ;  /* 0x3f8000000e007808 */ /* 0x000fe40000000000 */
[----:B------:R-:W-:Y:S01]  /*20b0*/  ISETP.GT.U32.AND P0, PT, R2, 0x727fffff, PT ;  /* 0x727fffff0200780c */ /* 0x000fe20003f04070 */
[C---:B------:R-:W-:Y:S02]  /*20c0*/  FFMA R20, R3.reuse, R20, R22 ;  /* 0x0000001403147223 */ /* 0x040fe40000000016 */
[----:B------:R-:W-:-:S04]  /*20d0*/  FFMA R3, R3, R0, RZ ;  /* 0x0000000003037223 */ /* 0x000fc800000000ff */
[----:B------:R-:W-:-:S04]  /*20e0*/  FFMA R0, R3, R20, R0 ;  /* 0x0000001403007223 */ /* 0x000fc80000000000 */
[----:B------:R-:W-:Y:S02]  /*20f0*/  @P1 FADD R0, RZ, -R0 ;  /* 0x80000000ff001221 */ /* 0x000fe40000000000 */
[----:B01----:R-:W-:Y:S05]  /*2100*/  @!P0 BRA `(.L_x_15) ;  /* 0x0000000000148947 */ /* 0x003fea0003800000 */
[----:B------:R-:W-:Y:S01]  /*2110*/  IMAD.MOV.U32 R22, RZ, RZ, R9 ;  /* 0x000000ffff167224 */ /* 0x000fe200078e0009 */
[----:B------:R-:W-:-:S07]  /*2120*/  MOV R24, 0x2140 ;  /* 0x0000214000187802 */ /* 0x000fce0000000f00 */
[----:B-----5:R-:W-:Y:S05]  /*2130*/  CALL.REL.NOINC `($__internal_2_$__cuda_sm20_sqrt_rn_f32_slowpath) ;  /* 0x00000034005c7944 */ /* 0x020fea0003c00000 */
[----:B------:R-:W-:Y:S01]  /*2140*/  MOV R2, R25 ;  /* 0x0000001900027202 */ /* 0x000fe20000000f00 */
[----:B------:R-:W-:Y:S06]  /*2150*/  BRA `(.L_x_16) ;  /* 0x0000000000107947 */ /* 0x000fec0003800000 */
.L_x_15:
[----:B------:R-:W-:Y:S01]  /*2160*/  FMUL.FTZ R2, R9, R4 ;  /* 0x0000000409027220 */ /* 0x000fe20000410000 */
[----:B------:R-:W-:-:S03]  /*2170*/  FMUL.FTZ R4, R4, 0.5 ;  /* 0x3f00000004047820 */ /* 0x000fc60000410000 */
[----:B------:R-:W-:-:S04]  /*2180*/  FFMA R3, -R2, R2, R9 ;  /* 0x0000000202037223 */ /* 0x000fc80000000109 */
[----:B------:R-:W-:-:S07]  /*2190*/  FFMA R2, R3, R4, R2 ;  /* 0x0000000403027223 */ /* 0x000fce0000000002 */
.L_x_16:
[----:B------:R-:W-:Y:S05]  /*21a0*/  BSYNC.RECONVERGENT B2 ;  /* 0x0000000000027941 */ /* 0x000fea0003800200 */
.L_x_14:
[----:B------:R-:W0:Y:S01]  /*21b0*/  LDC R3, c[0x0][0x3bc] ;  /* 0x0000ef00ff037b82 */ /* 0x000e220000000800 */
[----:B------:R-:W-:Y:S01]  /*21c0*/  BSSY.RECONVERGENT B2, `(.L_x_17) ;  /* 0x0000049000027945 */ /* 0x000fe20003800200 */
[----:B0-----:R-:W-:-:S05]  /*21d0*/  FADD R3, R3, 1 ;  /* 0x3f80000003037421 */ /* 0x001fca0000000000 */
[----:B------:R-:W-:-:S13]  /*21e0*/  FSETP.GT.AND P0, PT, R2, R3, PT ;  /* 0x000000030200720b */ /* 0x000fda0003f04000 */
[----:B------:R-:W-:Y:S05]  /*21f0*/  @P0 BRA `(.L_x_18) ;  /* 0x0000000400140947 */ /* 0x000fea0003800000 */
[-C--:B------:R-:W-:Y:S01]  /*2200*/  FMUL R0, R0, R3.reuse ;  /* 0x0000000300007220 */ /* 0x080fe20000400000 */
[----:B------:R-:W-:Y:S01]  /*2210*/  FMUL R3, R12, R3 ;  /* 0x000000030c037220 */ /* 0x000fe20000400000 */
[----:B------:R-:W-:Y:S02]  /*2220*/  BSSY.RECONVERGENT B3, `(.L_x_19) ;  /* 0x0000010000037945 */ /* 0x000fe40003800200 */
[-C--:B------:R-:W-:Y:S01]  /*2230*/  FMUL R4, R0, R0.reuse ;  /* 0x0000000000047220 */ /* 0x080fe20000400000 */
[----:B------:R-:W-:-:S03]  /*2240*/  FMUL R11, R11, R0 ;  /* 0x000000000b0b7220 */ /* 0x000fc60000400000 */
[-C--:B------:R-:W-:Y:S01]  /*2250*/  FFMA R22, R3, R3.reuse, R4 ;  /* 0x0000000303167223 */ /* 0x080fe20000000004 */
[----:B------:R-:W-:-:S03]  /*2260*/  FFMA R0, R10, R3, R11 ;  /* 0x000000030a007223 */ /* 0x000fc6000000000b */
[----:B------:R-:W-:Y:S01]  /*2270*/  VIADD R4, R22, 0xf3000000 ;  /* 0xf300000016047836 */ /* 0x000fe20000000000 */
[----:B------:R0:W1:Y:S04]  /*2280*/  MUFU.RSQ R9, R22 ;  /* 0x0000001600097308 */ /* 0x0000680000001400 */
[----:B------:R-:W-:-:S13]  /*2290*/  ISETP.GT.U32.AND P0, PT, R4, 0x727fffff, PT ;  /* 0x727fffff0400780c */ /* 0x000fda0003f04070 */
[----:B01----:R-:W-:Y:S05]  /*22a0*/  @!P0 BRA `(.L_x_20) ;  /* 0x00000000000c8947 */ /* 0x003fea0003800000 */
[----:B------:R-:W-:-:S07]  /*22b0*/  MOV R24, 0x22d0 ;  /* 0x000022d000187802 */ /* 0x000fce0000000f00 */
[----:B-----5:R-:W-:Y:S05]  /*22c0*/  CALL.REL.NOINC `($__internal_2_$__cuda_sm20_sqrt_rn_f32_slowpath) ;  /* 0x0000003000f87944 */ /* 0x020fea0003c00000 */
[----:B------:R-:W-:Y:S05]  /*22d0*/  BRA `(.L_x_21) ;  /* 0x0000000000107947 */ /* 0x000fea0003800000 */
.L_x_20:
[----:B------:R-:W-:Y:S01]  /*22e0*/  FMUL.FTZ R25, R22, R9 ;  /* 0x0000000916197220 */ /* 0x000fe20000410000 */
[----:B------:R-:W-:-:S03]  /*22f0*/  FMUL.FTZ R3, R9, 0.5 ;  /* 0x3f00000009037820 */ /* 0x000fc60000410000 */
[----:B------:R-:W-:-:S04]  /*2300*/  FFMA R4, -R25, R25, R22 ;  /* 0x0000001919047223 */ /* 0x000fc80000000116 */
[----:B------:R-:W-:-:S07]  /*2310*/  FFMA R25, R4, R3, R25 ;  /* 0x0000000304197223 */ /* 0x000fce0000000019 */
.L_x_21:
[----:B------:R-:W-:Y:S05]  /*2320*/  BSYNC.RECONVERGENT B3 ;  /* 0x0000000000037941 */ /* 0x000fea0003800200 */
.L_x_19:
[----:B------:R-:W-:Y:S01]  /*2330*/  FMUL R9, R25, R2 ;  /* 0x0000000219097220 */ /* 0x000fe20000400000 */
[----:B------:R-:W-:Y:S03]  /*2340*/  BSSY.RECONVERGENT B3, `(.L_x_22) ;  /* 0x000000b000037945 */ /* 0x000fe60003800200 */
[----:B------:R-:W0:Y:S08]  /*2350*/  MUFU.RCP R2, R9 ;  /* 0x0000000900027308 */ /* 0x000e300000001000 */
[----:B------:R-:W1:Y:S01]  /*2360*/  FCHK P0, R0, R9 ;  /* 0x0000000900007302 */ /* 0x000e620000000000 */
[----:B0-----:R-:W-:-:S04]  /*2370*/  FFMA R3, -R9, R2, 1 ;  /* 0x3f80000009037423 */ /* 0x001fc80000000102 */
[----:B------:R-:W-:-:S04]  /*2380*/  FFMA R3, R2, R3, R2 ;  /* 0x0000000302037223 */ /* 0x000fc80000000002 */
[----:B------:R-:W-:-:S04]  /*2390*/  FFMA R2, R0, R3, RZ ;  /* 0x0000000300027223 */ /* 0x000fc800000000ff */
[----:B------:R-:W-:-:S04]  /*23a0*/  FFMA R4, -R9, R2, R0 ;  /* 0x0000000209047223 */ /* 0x000fc80000000100 */
[----:B------:R-:W-:Y:S01]  /*23b0*/  FFMA R4, R3, R4, R2 ;  /* 0x0000000403047223 */ /* 0x000fe20000000002 */
[----:B-1----:R-:W-:Y:S06]  /*23c0*/  @!P0 BRA `(.L_x_23) ;  /* 0x0000000000088947 */ /* 0x002fec0003800000 */
[----:B------:R-:W-:-:S07]  /*23d0*/  MOV R2, 0x23f0 ;  /* 0x000023f000027802 */ /* 0x000fce0000000f00 */
[----:B-----5:R-:W-:Y:S05]  /*23e0*/  CALL.REL.NOINC `($__internal_3_$__cuda_sm3x_div_rn_noftz_f32_slowpath) ;  /* 0x0000003400087944 */ /* 0x020fea0003c00000 */
.L_x_23:
[----:B------:R-:W-:Y:S05]  /*23f0*/  BSYNC.RECONVERGENT B3 ;  /* 0x0000000000037941 */ /* 0x000fea0003800200 */
.L_x_22:
[----:B------:R-:W-:Y:S01]  /*2400*/  IMAD.MOV.U32 R3, RZ, RZ, 0x3f000000 ;  /* 0x3f000000ff037424 */ /* 0x000fe200078e00ff */
[C---:B------:R-:W-:Y:S01]  /*2410*/  FSETP.NEU.AND P1, PT, |R4|.reuse, 1, PT ;  /* 0x3f8000000400780b */ /* 0x040fe20003f2d200 */
[----:B------:R-:W0:Y:S01]  /*2420*/  LDCU UR5, c[0x0][0x3c0] ;  /* 0x00007800ff0577ac */ /* 0x000e220008000800 */
[C---:B------:R-:W-:Y:S01]  /*2430*/  FSETP.GT.AND P0, PT, |R4|.reuse, 0.56000000238418579102, PT ;  /* 0x3f0f5c290400780b */ /* 0x040fe20003f04200 */
[----:B------:R-:W-:Y:S01]  /*2440*/  FFMA R0, |R4|, -R3, 0.5 ;  /* 0x3f00000004007423 */ /* 0x000fe20000000a03 */
[----:B------:R-:W-:Y:S01]  /*2450*/  HFMA2 R9, -RZ, RZ, 1.265625, -5052 ;  /* 0x3d10ecefff097431 */ /* 0x000fe200000001ff */
[----:B------:R-:W-:Y:S01]  /*2460*/  UMOV UR6, 0x9999999a ;  /* 0x9999999a00067882 */ /* 0x000fe20000000000 */
[----:B------:R-:W-:Y:S01]  /*2470*/  UMOV UR7, 0x3fc99999 ;  /* 0x3fc9999900077882 */ /* 0x000fe20000000000 */
[----:B------:R-:W1:Y:S02]  /*2480*/  MUFU.RSQ R3, R0 ;  /* 0x0000000000037308 */ /* 0x000e640000001400 */
[----:B-1----:R-:W-:Y:S01]  /*2490*/  FMUL R2, R0, R3 ;  /* 0x0000000300027220 */ /* 0x002fe20000400000 */
[----:B------:R-:W-:-:S04]  /*24a0*/  FMUL R3, R3, -0.5 ;  /* 0xbf00000003037820 */ /* 0x000fc80000400000 */
[----:B------:R-:W-:-:S04]  /*24b0*/  FFMA R3, R2, R3, 0.5 ;  /* 0x3f00000002037423 */ /* 0x000fc80000000003 */
[----:B------:R-:W-:-:S05]  /*24c0*/  FFMA R3, R2, R3, R2 ;  /* 0x0000000302037223 */ /* 0x000fca0000000002 */
[----:B------:R-:W-:Y:S02]  /*24d0*/  FSEL R3, R3, RZ, P1 ;  /* 0x000000ff03037208 */ /* 0x000fe40000800000 */
[----:B------:R-:W-:Y:S02]  /*24e0*/  FSETP.GT.AND P1, PT, R4, 0.56000000238418579102, PT ;  /* 0x3f0f5c290400780b */ /* 0x000fe40003f24000 */
[----:B------:R-:W-:-:S04]  /*24f0*/  FSEL R3, R3, |R4|, P0 ;  /* 0x4000000403037208 */ /* 0x000fc80000000000 */
[----:B------:R-:W-:Y:S02]  /*2500*/  LOP3.LUT R6, R3, 0x80000000, R4, 0xb8, !PT ;  /* 0x8000000003067812 */ /* 0x000fe400078eb804 */
[----:B0-----:R-:W0:Y:S03]  /*2510*/  F2F.F64.F32 R2, UR5 ;  /* 0x0000000500027d10 */ /* 0x001e260008201800 */
[----:B------:R-:W-:-:S04]  /*2520*/  FMUL R0, R6, R6 ;  /* 0x0000000606007220 */ /* 0x000fc80000400000 */
[----:B------:R-:W-:-:S04]  /*2530*/  FFMA R9, R0, R9, 0.016980519518256187439 ;  /* 0x3c8b1abb00097423 */ /* 0x000fc80000000009 */
[----:B------:R-:W-:-:S04]  /*2540*/  FFMA R9, R0, R9, 0.030762933194637298584 ;  /* 0x3cfc028c00097423 */ /* 0x000fc80000000009 */
[----:B------:R-:W-:Y:S01]  /*2550*/  FFMA R9, R0, R9, 0.044709417968988418579 ;  /* 0x3d37213900097423 */ /* 0x000fe20000000009 */
[----:B0-----:R-:W-:-:S03]  /*2560*/  DADD R2, R2, UR6 ;  /* 0x0000000602027e29 */ /* 0x001fc60008000000 */
[----:B------:R-:W-:-:S04]  /*2570*/  FFMA R9, R0, R9, 0.074989043176174163818 ;  /* 0x3d9993db00097423 */ /* 0x000fc80000000009 */
[----:B------:R-:W-:-:S03]  /*2580*/  FFMA R9, R0, R9, 0.16666707396507263184 ;  /* 0x3e2aaac600097423 */ /* 0x000fc60000000009 */
[----:B------:R-:W0:Y:S01]  /*2590*/  F2F.F32.F64 R2, R2 ;  /* 0x0000000200027310 */ /* 0x000e220000301000 */
[----:B------:R-:W-:-:S04]  /*25a0*/  FMUL R9, R0, R9 ;  /* 0x0000000900097220 */ /* 0x000fc80000400000 */
[----:B------:R-:W-:Y:S01]  /*25b0*/  FFMA R6, R6, R9, R6 ;  /* 0x0000000906067223 */ /* 0x000fe20000000006 */
[----:B------:R-:W-:-:S04]  /*25c0*/  IMAD.MOV.U32 R9, RZ, RZ, 0x3fd774eb ;  /* 0x3fd774ebff097424 */ /* 0x000fc800078e00ff */
[----:B------:R-:W-:-:S05]  /*25d0*/  FSEL R0, R6, -R6, P0 ;  /* 0x8000000606007208 */ /* 0x000fca0000000000 */
[----:B------:R-:W-:Y:S01]  /*25e0*/  @!P1 FFMA R6, R9, 0.93318945169448852539, R0 ;  /* 0x3f6ee58109069823 */ /* 0x000fe20000000000 */
[----:B0-----:R-:W-:-:S03]  /*25f0*/  FMUL R9, R2, 0.5 ;  /* 0x3f00000002097820 */ /* 0x001fc60000400000 */
[----:B------:R-:W-:-:S05]  /*2600*/  @P0 FADD R6, R6, R6 ;  /* 0x0000000606060221 */ /* 0x000fca0000000000 */
[----:B------:R-:W-:-:S13]  /*2610*/  FSETP.GTU.AND P0, PT, R6, R9, PT ;  /* 0x000000090600720b */ /* 0x000fda0003f0c000 */
[----:B------:R-:W-:-:S04]  /*2620*/  @!P0 IMAD.WIDE R8, R31, 0x4, R16 ;  /* 0x000000041f088825 */ /* 0x000fc800078e0210 */
[----:B------:R-:W-:Y:S01]  /*2630*/  @!P0 VIADD R31, R31, 0x1 ;  /* 0x000000011f1f8836 */ /* 0x000fe20000000000 */
[----:B------:R0:W-:Y:S06]  /*2640*/  @!P0 STG.E desc[UR8][R8.64], R7 ;  /* 0x0000000708008986 */ /* 0x0001ec000c101908 */
.L_x_18:
[----:B------:R-:W-:Y:S05]  /*2650*/  BSYNC.RECONVERGENT B2 ;  /* 0x0000000000027941 */ /* 0x000fea0003800200 */
.L_x_17:
[----:B0-----:R-:W-:-:S04]  /*2660*/  IADD3 R7, PT, PT, R7, 0x1, RZ ;  /* 0x0000000107077810 */ /* 0x001fc80007ffe0ff */
[----:B------:R-:W-:-:S13]  /*2670*/  ISETP.NE.AND P0, PT, R7, R5, PT ;  /* 0x000000050700720c */ /* 0x000fda0003f05270 */
[----:B------:R-:W-:Y:S05]  /*2680*/  @P0 BRA `(.L_x_24) ;  /* 0xffffffec00f00947 */ /* 0x000fea000383ffff */
.L_x_7:
[----:B------:R-:W-:Y:S05]  /*2690*/  BSYNC.RECONVERGENT B1 ;  /* 0x0000000000017941 */ /* 0x000fea0003800200 */
.L_x_6:
[----:B------:R-:W0:Y:S02]  /*26a0*/  LDCU UR5, c[0x0][0x3ac] ;  /* 0x00007580ff0577ac */ /* 0x000e240008000800 */
[----:B0-----:R-:W-:-:S09]  /*26b0*/  UISETP.GE.AND UP0, UPT, UR5, 0x1, UPT ;  /* 0x000000010500788c */ /* 0x001fd2000bf06270 */
[----:B------:R-:W-:Y:S05]  /*26c0*/  BRA.U !UP0, `(.L_x_2) ;  /* 0x0000002908787547 */ /* 0x000fea000b800000 */
[----:B------:R-:W-:-:S07]  /*26d0*/  IMAD.MOV.U32 R30, RZ, RZ, RZ ;  /* 0x000000ffff1e7224 */ /* 0x000fce00078e00ff */
.L_x_58:
[----:B0-----:R-:W0:Y:S01]  /*26e0*/  LDC.64 R20, c[0x0][0x3a0] ;  /* 0x0000e800ff147b82 */ /* 0x001e220000000a00 */
[----:B------:R-:W-:Y:S01]  /*26f0*/  ISETP.GE.AND P0, PT, R31, 0x1, PT ;  /* 0x000000011f00780c */ /* 0x000fe20003f06270 */
[----:B------:R-:W-:Y:S01]  /*2700*/  BSSY.RECONVERGENT B1, `(.L_x_25) ;  /* 0x0000110000017945 */ /* 0x000fe20003800200 */
[----:B-1----:R-:W-:Y:S02]  /*2710*/  IMAD.MOV.U32 R15, RZ, RZ, -0x1 ;  /* 0xffffffffff0f7424 */ /* 0x002fe400078e00ff */
[----:B0-----:R-:W-:-:S09]  /*2720*/  IMAD.WIDE.U32 R20, R30, 0x8, R20 ;  /* 0x000000081e147825 */ /* 0x001fd200078e0014 */
[----:B------:R-:W-:Y:S05]  /*2730*/  @!P0 BRA `(.L_x_26) ;  /* 0x0000001000308947 */ /* 0x000fea0003800000 */
[----:B------:R-:W0:Y:S01]  /*2740*/  LDC.64 R2, c[0x0][0x3b0] ;  /* 0x0000ec00ff027b82 */ /* 0x000e220000000a00 */
[----:B------:R-:W2:Y:S04]  /*2750*/  LDG.E R0, desc[UR8][R18.64+0x10] ;  /* 0x0000100812007981 */ /* 0x000ea8000c1e1900 */
[----:B------:R1:W5:Y:S04]  /*2760*/  LDG.E R12, desc[UR8][R18.64] ;  /* 0x00000008120c7981 */ /* 0x000368000c1e1900 */
[----:B------:R1:W5:Y:S04]  /*2770*/  LDG.E R11, desc[UR8][R18.64+0x4] ;  /* 0x00000408120b7981 */ /* 0x000368000c1e1900 */
[----:B------:R1:W5:Y:S04]  /*2780*/  LDG.E R10, desc[UR8][R20.64] ;  /* 0x00000008140a7981 */ /* 0x000368000c1e1900 */
[----:B------:R1:W5:Y:S04]  /*2790*/  LDG.E R9, desc[UR8][R20.64+0x4] ;  /* 0x0000040814097981 */ /* 0x000368000c1e1900 */
[----:B0-----:R1:W5:Y:S04]  /*27a0*/  LDG.E R14, desc[UR8][R2.64] ;  /* 0x00000008020e7981 */ /* 0x001368000c1e1900 */
[----:B------:R1:W5:Y:S01]  /*27b0*/  LDG.E R13, desc[UR8][R2.64+0x4] ;  /* 0x00000408020d7981 */ /* 0x000362000c1e1900 */
[----:B------:R-:W-:-:S02]  /*27c0*/  HFMA2 R6, -RZ, RZ, 0, 0 ;  /* 0x00000000ff067431 */ /* 0x000fc400000001ff */
[----:B------:R-:W-:Y:S02]  /*27d0*/  IMAD.MOV.U32 R7, RZ, RZ, -0x40800000 ;  /* 0xbf800000ff077424 */ /* 0x000fe400078e00ff */
[----:B------:R-:W-:Y:S01]  /*27e0*/  IMAD.MOV.U32 R15, RZ, RZ, -0x1 ;  /* 0xffffffffff0f7424 */ /* 0x000fe200078e00ff */
[----:B--2---:R-:W0:Y:S02]  /*27f0*/  F2I.TRUNC.NTZ R0, R0 ;  /* 0x0000000000007305 */ /* 0x004e24000020f100 */
[----:B0-----:R-:W-:-:S04]  /*2800*/  SHF.L.U32 R8, R0, 0x1, RZ ;  /* 0x0000000100087819 */ /* 0x001fc800000006ff */
[----:B-1----:R-:W-:-:S07]  /*2810*/  SHF.R.S32.HI R5, RZ, 0x1f, R8 ;  /* 0x0000001fff057819 */ /* 0x002fce0000011408 */
.L_x_39:
[----:B------:R-:W-:-:S05]  /*2820*/  IMAD.WIDE.U32 R24, R6, 0x4, R16 ;  /* 0x0000000406187825 */ /* 0x000fca00078e0010 */
[----:B------:R-:W2:Y:S02]  /*2830*/  LDG.E R4, desc[UR8][R24.64] ;  /* 0x0000000818047981 */ /* 0x000ea4000c1e1900 */
[----:B--2---:R-:W-:-:S05]  /*2840*/  IMAD.SHL.U32 R0, R4, 0x4, RZ ;  /* 0x0000000404007824 */ /* 0x004fca00078e00ff */
[----:B------:R-:W-:-:S04]  /*2850*/  IADD3 R3, P0, PT, R8, R0, RZ ;  /* 0x0000000008037210 */ /* 0x000fc80007f1e0ff */
[----:B------:R-:W-:Y:S02]  /*2860*/  LEA.HI.X.SX32 R0, R0, R5, 0x1, P0 ;  /* 0x0000000500007211 */ /* 0x000fe400000f0eff */
[----:B------:R-:W-:-:S04]  /*2870*/  LEA R2, P0, R3, R18, 0x2 ;  /* 0x0000001203027211 */ /* 0x000fc800078010ff */
[----:B------:R-:W-:-:S05]  /*2880*/  LEA.HI.X R3, R3, R19, R0, 0x2, P0 ;  /* 0x0000001303037211 */ /* 0x000fca00000f1400 */
[----:B------:R-:W2:Y:S04]  /*2890*/  LDG.E R35, desc[UR8][R2.64+0x18] ;  /* 0x0000180802237981 */ /* 0x000ea8000c1e1900 */
[----:B------:R-:W3:Y:S01]  /*28a0*/  LDG.E R38, desc[UR8][R2.64+0x1c] ;  /* 0x00001c0802267981 */ /* 0x000ee2000c1e1900 */
[----:B------:R-:W-:-:S04]  /*28b0*/  IMAD.SHL.U32 R23, R4, 0x2, RZ ;  /* 0x0000000204177824 */ /* 0x000fc800078e00ff */
[----:B------:R-:W-:-:S05]  /*28c0*/  IMAD.WIDE R22, R23, 0x4, R18 ;  /* 0x0000000417167825 */ /* 0x000fca00078e0212 */
[----:B------:R-:W4:Y:S04]  /*28d0*/  LDG.E R0, desc[UR8][R22.64+0x1c] ;  /* 0x00001c0816007981 */ /* 0x000f28000c1e1900 */
[----:B------:R-:W4:Y:S01]  /*28e0*/  LDG.E R27, desc[UR8][R22.64+0x18] ;  /* 0x00001808161b7981 */ /* 0x000f22000c1e1900 */
[----:B------:R-:W-:Y:S01]  /*28f0*/  BSSY.RECONVERGENT B2, `(.L_x_27) ;  /* 0x0000015000027945 */ /* 0x000fe20003800200 */
[----:B--2--5:R-:W-:Y:S01]  /*2900*/  FADD R35, R14, R35 ;  /* 0x000000230e237221 */ /* 0x024fe20000000000 */
[----:B---3--:R-:W-:-:S04]  /*2910*/  FADD R38, R13, R38 ;  /* 0x000000260d267221 */ /* 0x008fc80000000000 */
[----:B------:R-:W-:-:S05]  /*2920*/  FADD R25, R35, -R38 ;  /* 0x8000002623197221 */ /* 0x000fca0000000000 */
[----:B------:R-:W-:Y:S01]  /*2930*/  IADD3 R24, PT, PT, R25, -0xd000000, RZ ;  /* 0xf300000019187810 */ /* 0x000fe20007ffe0ff */
[----:B------:R0:W1:Y:S03]  /*2940*/  MUFU.RSQ R26, R25 ;  /* 0x00000019001a7308 */ /* 0x0000660000001400 */
[----:B------:R-:W-:Y:S01]  /*2950*/  ISETP.GT.U32.AND P0, PT, R24, 0x727fffff, PT ;  /* 0x727fffff1800780c */ /* 0x000fe20003f04070 */
[----:B------:R-:W-:Y:S01]  /*2960*/  FMUL R24, R38, R38 ;  /* 0x0000002626187220 */ /* 0x000fe20000400000 */
[----:B----4-:R-:W-:Y:S01]  /*2970*/  FADD R2, -R11, R0 ;  /* 0x000000000b027221 */ /* 0x010fe20000000100 */
[----:B------:R-:W-:Y:S02]  /*2980*/  FADD R3, -R12, R27 ;  /* 0x0000001b0c037221 */ /* 0x000fe40000000100 */
[----:B------:R-:W-:-:S08]  /*2990*/  FFMA R0, R35, R35, -R24 ;  /* 0x0000002323007223 */ /* 0x000fd00000000818 */
[----:B0-----:R-:W-:Y:S05]  /*29a0*/  @!P0 BRA `(.L_x_28) ;  /* 0x0000000000148947 */ /* 0x001fea0003800000 */
[----:B------:R-:W-:Y:S01]  /*29b0*/  IMAD.MOV.U32 R22, RZ, RZ, R25 ;  /* 0x000000ffff167224 */ /* 0x000fe200078e0019 */
[----:B------:R-:W-:-:S07]  /*29c0*/  MOV R24, 0x29e0 ;  /* 0x000029e000187802 */ /* 0x000fce0000000f00 */
[----:B-1----:R-:W-:Y:S05]  /*29d0*/  CALL.REL.NOINC `($__internal_2_$__cuda_sm20_sqrt_rn_f32_slowpath) ;  /* 0x0000002c00347944 */ /* 0x002fea0003c00000 */
[----:B------:R-:W-:Y:S01]  /*29e0*/  IMAD.MOV.U32 R22, RZ, RZ, R25 ;  /* 0x000000ffff167224 */ /* 0x000fe200078e0019 */
[----:B------:R-:W-:Y:S06]  /*29f0*/  BRA `(.L_x_29) ;  /* 0x0000000000107947 */ /* 0x000fec0003800000 */
.L_x_28:
[----:B-1----:R-:W-:Y:S01]  /*2a00*/  FMUL.FTZ R22, R25, R26 ;  /* 0x0000001a19167220 */ /* 0x002fe20000410000 */
[----:B------:R-:W-:-:S03]  /*2a10*/  FMUL.FTZ R24, R26, 0.5 ;  /* 0x3f0000001a187820 */ /* 0x000fc60000410000 */
[----:B------:R-:W-:-:S04]  /*2a20*/  FFMA R23, -R22, R22, R25 ;  /* 0x0000001616177223 */ /* 0x000fc80000000119 */
[----:B------:R-:W-:-:S07]  /*2a30*/  FFMA R22, R23, R24, R22 ;  /* 0x0000001817167223 */ /* 0x000fce0000000016 */
.L_x_29:
[----:B------:R-:W-:Y:S05]  /*2a40*/  BSYNC.RECONVERGENT B2 ;  /* 0x0000000000027941 */ /* 0x000fea0003800200 */
.L_x_27:
[----:B------:R-:W0:Y:S01]  /*2a50*/  F2F.F64.F32 R22, R22 ;  /* 0x0000001600167310 */ /* 0x000e220000201800 */
[----:B------:R-:W-:Y:S07]  /*2a60*/  BSSY.RECONVERGENT B2, `(.L_x_30) ;  /* 0x000000e000027945 */ /* 0x000fee0003800200 */
[----:B0-----:R-:W0:Y:S01]  /*2a70*/  MUFU.RCP64H R29, R23 ;  /* 0x00000017001d7308 */ /* 0x001e220000001800 */
[----:B------:R-:W-:-:S04]  /*2a80*/  IADD3 R28, PT, PT, R23, 0x300402, RZ ;  /* 0x00300402171c7810 */ /* 0x000fc80007ffe0ff */
[----:B------:R-:W-:Y:S02]  /*2a90*/  FSETP.GEU.AND P0, PT, |R28|, 5.8789094863358348022e-39, PT ;  /* 0x004004021c00780b */ /* 0x000fe40003f0e200 */
[----:B0-----:R-:W-:-:S08]  /*2aa0*/  DFMA R26, -R22, R28, 1 ;  /* 0x3ff00000161a742b */ /* 0x001fd0000000011c */
[----:B------:R-:W-:-:S08]  /*2ab0*/  DFMA R26, R26, R26, R26 ;  /* 0x0000001a1a1a722b */ /* 0x000fd0000000001a */
[----:B------:R-:W-:-:S08]  /*2ac0*/  DFMA R26, R28, R26, R28 ;  /* 0x0000001a1c1a722b */ /* 0x000fd0000000001c */
[----:B------:R-:W-:-:S08]  /*2ad0*/  DFMA R24, -R22, R26, 1 ;  /* 0x3ff000001618742b */ /* 0x000fd0000000011a */
[----:B------:R-:W-:Y:S01]  /*2ae0*/  DFMA R24, R26, R24, R26 ;  /* 0x000000181a18722b */ /* 0x000fe2000000001a */
[----:B------:R-:W-:Y:S10]  /*2af0*/  @P0 BRA `(.L_x_31) ;  /* 0x0000000000100947 */ /* 0x000ff40003800000 */
[----:B------:R-:W-:Y:S02]  /*2b00*/  LOP3.LUT R26, R23, 0x7fffffff, RZ, 0xc0, !PT ;  /* 0x7fffffff171a7812 */ /* 0x000fe400078ec0ff */
[----:B------:R-:W-:-:S03]  /*2b10*/  MOV R36, 0x2b40 ;  /* 0x00002b4000247802 */ /* 0x000fc60000000f00 */
[----:B------:R-:W-:-:S07]  /*2b20*/  VIADD R26, R26, 0xfff00000 ;  /* 0xfff000001a1a7836 */ /* 0x000fce0000000000 */
[----:B------:R-:W-:Y:S05]  /*2b30*/  CALL.REL.NOINC `($__internal_0_$__cuda_sm20_dblrcp_rn_slowpath_v3) ;  /* 0x0000002400687944 */ /* 0x000fea0003c00000 */
.L_x_31:
[----:B------:R-:W-:Y:S05]  /*2b40*/  BSYNC.RECONVERGENT B2 ;  /* 0x0000000000027941 */ /* 0x000fea0003800200 */
.L_x_30:
[----:B------:R-:W-:Y:S01]  /*2b50*/  FADD R23, R35, R38 ;  /* 0x0000002623177221 */ /* 0x000fe20000000000 */
[----:B------:R-:W-:Y:S01]  /*2b60*/  UMOV UR6, 0x60000000 ;  /* 0x6000000000067882 */ /* 0x000fe20000000000 */
[----:B------:R-:W-:Y:S01]  /*2b70*/  UMOV UR7, 0x3fe6a09e ;  /* 0x3fe6a09e00077882 */ /* 0x000fe20000000000 */
[----:B------:R-:W-:Y:S01]  /*2b80*/  BSSY.RECONVERGENT B2, `(.L_x_32) ;  /* 0x0000010000027945 */ /* 0x000fe20003800200 */
[----:B------:R-:W-:Y:S01]  /*2b90*/  VIADD R22, R23, 0xf3000000 ;  /* 0xf300000017167836 */ /* 0x000fe20000000000 */
[----:B------:R-:W-:Y:S01]  /*2ba0*/  DMUL R24, R24, UR6 ;  /* 0x0000000618187c28 */ /* 0x000fe20008000000 */
[----:B------:R0:W1:Y:S03]  /*2bb0*/  MUFU.RSQ R26, R23 ;  /* 0x00000017001a7308 */ /* 0x0000660000001400 */
[----:B------:R-:W-:-:S05]  /*2bc0*/  ISETP.GT.U32.AND P0, PT, R22, 0x727fffff, PT ;  /* 0x727fffff1600780c */ /* 0x000fca0003f04070 */
[----:B------:R0:W2:Y:S08]  /*2bd0*/  F2F.F32.F64 R35, R24 ;  /* 0x0000001800237310 */ /* 0x0000b00000301000 */
[----:B------:R-:W-:Y:S05]  /*2be0*/  @!P0 BRA `(.L_x_33) ;  /* 0x0000000000148947 */ /* 0x000fea0003800000 */
[----:B------:R-:W-:Y:S02]  /*2bf0*/  MOV R22, R23 ;  /* 0x0000001700167202 */ /* 0x000fe40000000f00 */
[----:B0-----:R-:W-:-:S07]  /*2c00*/  MOV R24, 0x2c20 ;  /* 0x00002c2000187802 */ /* 0x001fce0000000f00 */
[----:B-12---:R-:W-:Y:S05]  /*2c10*/  CALL.REL.NOINC `($__internal_2_$__cuda_sm20_sqrt_rn_f32_slowpath) ;  /* 0x0000002800a47944 */ /* 0x006fea0003c00000 */
[----:B------:R-:W-:Y:S01]  /*2c20*/  IMAD.MOV.U32 R22, RZ, RZ, R25 ;  /* 0x000000ffff167224 */ /* 0x000fe200078e0019 */
[----:B------:R-:W-:Y:S06]  /*2c30*/  BRA `(.L_x_34) ;  /* 0x0000000000107947 */ /* 0x000fec0003800000 */
.L_x_33:
[----:B-1----:R-:W-:Y:S01]  /*2c40*/  FMUL.FTZ R22, R23, R26 ;  /* 0x0000001a17167220 */ /* 0x002fe20000410000 */
[----:B0-----:R-:W-:-:S03]  /*2c50*/  FMUL.FTZ R24, R26, 0.5 ;  /* 0x3f0000001a187820 */ /* 0x001fc60000410000 */
[----:B------:R-:W-:-:S04]  /*2c60*/  FFMA R23, -R22, R22, R23 ;  /* 0x0000001616177223 */ /* 0x000fc80000000117 */
[----:B------:R-:W-:-:S07]  /*2c70*/  FFMA R22, R23, R24, R22 ;  /* 0x0000001817167223 */ /* 0x000fce0000000016 */
.L_x_34:
[----:B------:R-:W-:Y:S05]  /*2c80*/  BSYNC.RECONVERGENT B2 ;  /* 0x0000000000027941 */ /* 0x000fea0003800200 */
.L_x_32:
[----:B------:R-:W0:Y:S01]  /*2c90*/  F2F.F64.F32 R22, R22 ;  /* 0x0000001600167310 */ /* 0x000e220000201800 */
[----:B------:R-:W-:Y:S07]  /*2ca0*/  BSSY.RECONVERGENT B2, `(.L_x_35) ;  /* 0x0000010000027945 */ /* 0x000fee0003800200 */
[----:B0-----:R-:W0:Y:S01]  /*2cb0*/  MUFU.RCP64H R27, R23 ;  /* 0x00000017001b7308 */ /* 0x001e220000001800 */
[----:B------:R-:W-:-:S05]  /*2cc0*/  VIADD R26, R23, 0x300402 ;  /* 0x00300402171a7836 */ /* 0x000fca0000000000 */
[----:B------:R-:W-:Y:S01]  /*2cd0*/  FSETP.GEU.AND P0, PT, |R26|, 5.8789094863358348022e-39, PT ;  /* 0x004004021a00780b */ /* 0x000fe20003f0e200 */
[----:B0-----:R-:W-:-:S08]  /*2ce0*/  DFMA R24, -R22, R26, 1 ;  /* 0x3ff000001618742b */ /* 0x001fd0000000011a */
[----:B------:R-:W-:-:S08]  /*2cf0*/  DFMA R24, R24, R24, R24 ;  /* 0x000000181818722b */ /* 0x000fd00000000018 */
[----:B------:R-:W-:-:S08]  /*2d00*/  DFMA R24, R26, R24, R26 ;  /* 0x000000181a18722b */ /* 0x000fd0000000001a */
[----:B------:R-:W-:-:S08]  /*2d10*/  DFMA R38, -R22, R24, 1 ;  /* 0x3ff000001626742b */ /* 0x000fd00000000118 */
[----:B------:R-:W-:Y:S01]  /*2d20*/  DFMA R38, R24, R38, R24 ;  /* 0x000000261826722b */ /* 0x000fe20000000018 */
[----:B------:R-:W-:Y:S10]  /*2d30*/  @P0 BRA `(.L_x_36) ;  /* 0x0000000000180947 */ /* 0x000ff40003800000 */
[----:B------:R-:W-:Y:S02]  /*2d40*/  LOP3.LUT R26, R23, 0x7fffffff, RZ, 0xc0, !PT ;  /* 0x7fffffff171a7812 */ /* 0x000fe400078ec0ff */
[----:B------:R-:W-:Y:S02]  /*2d50*/  MOV R36, 0x2d80 ;  /* 0x00002d8000247802 */ /* 0x000fe40000000f00 */
[----:B------:R-:W-:-:S07]  /*2d60*/  IADD3 R26, PT, PT, R26, -0x100000, RZ ;  /* 0xfff000001a1a7810 */ /* 0x000fce0007ffe0ff */
[----:B--2---:R-:W-:Y:S05]  /*2d70*/  CALL.REL.NOINC `($__internal_0_$__cuda_sm20_dblrcp_rn_slowpath_v3) ;  /* 0x0000002000d87944 */ /* 0x004fea0003c00000 */
[----:B------:R-:W-:Y:S02]  /*2d80*/  IMAD.MOV.U32 R38, RZ, RZ, R24 ;  /* 0x000000ffff267224 */ /* 0x000fe400078e0018 */
[----:B------:R-:W-:-:S07]  /*2d90*/  IMAD.MOV.U32 R39, RZ, RZ, R25 ;  /* 0x000000ffff277224 */ /* 0x000fce00078e0019 */
.L_x_36:
[----:B------:R-:W-:Y:S05]  /*2da0*/  BSYNC.RECONVERGENT B2 ;  /* 0x0000000000027941 */ /* 0x000fea0003800200 */
.L_x_35:
[----:B------:R-:W0:Y:S01]  /*2db0*/  MUFU.RCP64H R27, 1.7853975296020507812 ;  /* 0x3ffc90fd001b7908 */ /* 0x000e220000001800 */
[----:B------:R-:W-:Y:S01]  /*2dc0*/  MOV R22, 0xaa221775 ;  /* 0xaa22177500167802 */ /* 0x000fe20000000f00 */
[----:B------:R-:W-:Y:S01]  /*2dd0*/  IMAD.MOV.U32 R23, RZ, RZ, 0x3ffc90fd ;  /* 0x3ffc90fdff177424 */ /* 0x000fe200078e00ff */
[----:B------:R-:W-:Y:S01]  /*2de0*/  UMOV UR6, 0xaeef4458 ;  /* 0xaeef445800067882 */ /* 0x000fe20000000000 */
[----:B------:R-:W-:Y:S01]  /*2df0*/  IMAD.MOV.U32 R26, RZ, RZ, RZ ;  /* 0x000000ffff1a7224 */ /* 0x000fe200078e00ff */
[----:B------:R-:W-:Y:S01]  /*2e00*/  UMOV UR7, 0x3fcb7812 ;  /* 0x3fcb781200077882 */ /* 0x000fe20000000000 */
[----:B------:R-:W-:Y:S01]  /*2e10*/  MOV R24, 0x8b7a8b04 ;  /* 0x8b7a8b0400187802 */ /* 0x000fe20000000f00 */
[----:B------:R-:W-:Y:S01]  /*2e20*/  IMAD.MOV.U32 R25, RZ, RZ, 0x3ed0ee25 ;  /* 0x3ed0ee25ff197424 */ /* 0x000fe200078e00ff */
[----:B------:R-:W-:Y:S01]  /*2e30*/  UMOV UR10, 0x3ae80f1e ;  /* 0x3ae80f1e000a7882 */ /* 0x000fe20000000000 */
[----:B------:R-:W-:Y:S01]  /*2e40*/  UMOV UR11, 0x3eb1380b ;  /* 0x3eb1380b000b7882 */ /* 0x000fe20000000000 */
[----:B------:R-:W-:Y:S01]  /*2e50*/  FSETP.GEU.AND P0, PT, R0, 1.175494350822287508e-38, PT ;  /* 0x008000000000780b */ /* 0x000fe20003f0e000 */
[----:B------:R-:W-:Y:S01]  /*2e60*/  FADD R2, -R9, R2 ;  /* 0x0000000209027221 */ /* 0x000fe20000000100 */
[----:B------:R-:W-:Y:S01]  /*2e70*/  FADD R3, -R10, R3 ;  /* 0x000000030a037221 */ /* 0x000fe20000000100 */
[----:B------:R-:W-:Y:S01]  /*2e80*/  BSSY.RECONVERGENT B2, `(.L_x_37) ;  /* 0x000008e000027945 */ /* 0x000fe20003800200 */
[----:B0-----:R-:W-:-:S09]  /*2e90*/  DFMA R22, R26, -R22, 1 ;  /* 0x3ff000001a16742b */ /* 0x001fd20000000816 */
[----:B------:R-:W-:Y:S01]  /*2ea0*/  @!P0 FMUL R0, R0, 8388608 ;  /* 0x4b00000000008820 */ /* 0x000fe20000400000 */
[----:B------:R-:W-:-:S04]  /*2eb0*/  DFMA R22, R22, R22, R22 ;  /* 0x000000161616722b */ /* 0x000fc80000000016 */
[C---:B------:R-:W-:Y:S02]  /*2ec0*/  IADD3 R41, PT, PT, R0.reuse, -0x3f2aaaab, RZ ;  /* 0xc0d5555500297810 */ /* 0x040fe40007ffe0ff */
[----:B------:R-:W-:Y:S02]  /*2ed0*/  FSETP.NEU.AND P1, PT, R0, RZ, PT ;  /* 0x000000ff0000720b */ /* 0x000fe40003f2d000 */
[----:B------:R-:W-:Y:S01]  /*2ee0*/  LOP3.LUT R41, R41, 0xff800000, RZ, 0xc0, !PT ;  /* 0xff80000029297812 */ /* 0x000fe200078ec0ff */
[----:B------:R-:W-:-:S08]  /*2ef0*/  DFMA R26, R26, R22, R26 ;  /* 0x000000161a1a722b */ /* 0x000fd0000000001a */
[----:B------:R-:W-:-:S08]  /*2f00*/  DMUL R36, R26, -UR6 ;  /* 0x800000061a247c28 */ /* 0x000fd00008000000 */
[----:B------:R-:W-:-:S08]  /*2f10*/  DFMA R36, R26, -UR6, R36 ;  /* 0x800000061a247c2b */ /* 0x000fd00008000024 */
[----:B------:R-:W-:-:S08]  /*2f20*/  DMUL R22, R36, R36 ;  /* 0x0000002424167228 */ /* 0x000fd00000000000 */
[----:B------:R-:W-:Y:S01]  /*2f30*/  DFMA R24, R22, UR10, R24 ;  /* 0x0000000a16187c2b */ /* 0x000fe20008000018 */
[----:B------:R-:W-:Y:S01]  /*2f40*/  UMOV UR10, 0x9f02676f ;  /* 0x9f02676f000a7882 */ /* 0x000fe20000000000 */
[----:B------:R-:W-:-:S06]  /*2f50*/  UMOV UR11, 0x3ef3b266 ;  /* 0x3ef3b266000b7882 */ /* 0x000fcc0000000000 */
[----:B------:R-:W-:Y:S01]  /*2f60*/  DFMA R28, R22, R24, UR10 ;  /* 0x0000000a161c7e2b */ /* 0x000fe20008000018 */
[----:B------:R-:W-:Y:S01]  /*2f70*/  UMOV UR10, 0xa9ab0956 ;  /* 0xa9ab0956000a7882 */ /* 0x000fe20000000000 */
[----:B------:R-:W-:Y:S01]  /*2f80*/  UMOV UR11, 0x3f1745cb ;  /* 0x3f1745cb000b7882 */ /* 0x000fe20000000000 */
[----:B------:R-:W-:-:S05]  /*2f90*/  DADD R24, -R36, -UR6 ;  /* 0x8000000624187e29 */ /* 0x000fca0008000100 */
[----:B------:R-:W-:Y:S01]  /*2fa0*/  DFMA R28, R22, R28, UR10 ;  /* 0x0000000a161c7e2b */ /* 0x000fe2000800001c */
[----:B------:R-:W-:Y:S01]  /*2fb0*/  UMOV UR10, 0x2d1b5154 ;  /* 0x2d1b5154000a7882 */ /* 0x000fe20000000000 */
[----:B------:R-:W-:Y:S01]  /*2fc0*/  UMOV UR11, 0x3f3c71c7 ;  /* 0x3f3c71c7000b7882 */ /* 0x000fe20000000000 */
[----:B------:R-:W-:-:S05]  /*2fd0*/  DADD R24, R24, R24 ;  /* 0x0000000018187229 */ /* 0x000fca0000000018 */
[----:B------:R-:W-:Y:S01]  /*2fe0*/  DFMA R28, R22, R28, UR10 ;  /* 0x0000000a161c7e2b */ /* 0x000fe2000800001c */
[----:B------:R-:W-:Y:S01]  /*2ff0*/  UMOV UR10, 0x923be72d ;  /* 0x923be72d000a7882 */ /* 0x000fe20000000000 */
[----:B------:R-:W-:Y:S01]  /*3000*/  UMOV UR11, 0x3f624924 ;  /* 0x3f624924000b7882 */ /* 0x000fe20000000000 */
[----:B------:R-:W-:Y:S01]  /*3010*/  DFMA R24, -R36, -UR6, R24 ;  /* 0x8000000624187c2b */ /* 0x000fe20008000118 */
[----:B------:R-:W-:Y:S01]  /*3020*/  UMOV UR6, 0x55555554 ;  /* 0x5555555400067882 */ /* 0x000fe20000000000 */
[----:B------:R-:W-:-:S03]  /*3030*/  UMOV UR7, 0x3fb55555 ;  /* 0x3fb5555500077882 */ /* 0x000fc60000000000 */
[----:B------:R-:W-:Y:S01]  /*3040*/  DFMA R28, R22, R28, UR10 ;  /* 0x0000000a161c7e2b */ /* 0x000fe2000800001c */
[----:B------:R-:W-:Y:S01]  /*3050*/  UMOV UR10, 0x9999a3c4 ;  /* 0x9999a3c4000a7882 */ /* 0x000fe20000000000 */
[----:B------:R-:W-:Y:S01]  /*3060*/  UMOV UR11, 0x3f899999 ;  /* 0x3f899999000b7882 */ /* 0x000fe20000000000 */
[----:B------:R-:W-:Y:S01]  /*3070*/  DMUL R24, R26, R24 ;  /* 0x000000181a187228 */ /* 0x000fe20000000000 */
[----:B------:R-:W-:Y:S01]  /*3080*/  IMAD.MOV.U32 R26, RZ, RZ, -0x105c611 ;  /* 0xfefa39efff1a7424 */ /* 0x000fe200078e00ff */
[----:B------:R-:W-:-:S03]  /*3090*/  MOV R27, 0x3fe62e42 ;  /* 0x3fe62e42001b7802 */ /* 0x000fc60000000f00 */
[----:B------:R-:W-:-:S08]  /*30a0*/  DFMA R28, R22, R28, UR10 ;  /* 0x0000000a161c7e2b */ /* 0x000fd0000800001c */
[----:B------:R-:W-:Y:S01]  /*30b0*/  DFMA R28, R22, R28, UR6 ;  /* 0x00000006161c7e2b */ /* 0x000fe2000800001c */
[----:B------:R-:W-:Y:S01]  /*30c0*/  UMOV UR6, 0x0 ;  /* 0x0000000000067882 */ /* 0x000fe20000000000 */
[----:B------:R-:W-:Y:S02]  /*30d0*/  UMOV UR7, 0x40080000 ;  /* 0x4008000000077882 */ /* 0x000fe40000000000 */
[----:B------:R-:W-:-:S04]  /*30e0*/  DFMA R26, R26, UR6, R36 ;  /* 0x000000061a1a7c2b */ /* 0x000fc80008000024 */
[----:B------:R-:W-:Y:S01]  /*30f0*/  DMUL R28, R22, R28 ;  /* 0x0000001c161c7228 */ /* 0x000fe20000000000 */
[----:B------:R-:W-:Y:S02]  /*3100*/  IMAD.MOV.U32 R22, RZ, RZ, -0x105c611 ;  /* 0xfefa39efff167424 */ /* 0x000fe400078e00ff */
[----:B------:R-:W-:-:S05]  /*3110*/  IMAD.MOV.U32 R23, RZ, RZ, 0x3fe62e42 ;  /* 0x3fe62e42ff177424 */ /* 0x000fca00078e00ff */
[----:B------:R-:W-:Y:S02]  /*3120*/  DFMA R28, R36, R28, R24 ;  /* 0x0000001c241c722b */ /* 0x000fe40000000018 */
[----:B------:R-:W-:-:S08]  /*3130*/  DFMA R24, -R22, 3, R26 ;  /* 0x400800001618782b */ /* 0x000fd0000000011a */
[----:B------:R-:W-:Y:S01]  /*3140*/  DADD R24, -R36, R24 ;  /* 0x0000000024187229 */ /* 0x000fe20000000118 */
[----:B------:R-:W-:Y:S01]  /*3150*/  IMAD.IADD R36, R0, 0x1, -R41 ;  /* 0x0000000100247824 */ /* 0x000fe200078e0a29 */
[----:B------:R-:W-:Y:S02]  /*3160*/  MOV R37, 0x3e055027 ;  /* 0x3e05502700257802 */ /* 0x000fe40000000f00 */
[----:B------:R-:W-:Y:S01]  /*3170*/  I2FP.F32.S32 R41, R41 ;  /* 0x0000002900297245 */ /* 0x000fe20000201400 */
[----:B------:R-:W-:-:S03]  /*3180*/  FADD R36, R36, -1 ;  /* 0xbf80000024247421 */ /* 0x000fc60000000000 */
[----:B------:R-:W-:Y:S01]  /*3190*/  DADD R28, R28, -R24 ;  /* 0x000000001c1c7229 */ /* 0x000fe20000000818 */
[C---:B------:R-:W-:Y:S01]  /*31a0*/  FFMA R37, R36.reuse, -R37, 0.14084610342979431152 ;  /* 0x3e1039f624257423 */ /* 0x040fe20000000825 */
[----:B------:R-:W-:Y:S01]  /*31b0*/  IMAD.MOV.U32 R24, RZ, RZ, 0x3b39803f ;  /* 0x3b39803fff187424 */ /* 0x000fe200078e00ff */
[----:B------:R-:W-:Y:S02]  /*31c0*/  MOV R25, 0x3c7abc9e ;  /* 0x3c7abc9e00197802 */ /* 0x000fe40000000f00 */
[----:B------:R-:W-:-:S04]  /*31d0*/  FFMA R37, R36, R37, -0.12148627638816833496 ;  /* 0xbdf8cdcc24257423 */ /* 0x000fc80000000025 */
[----:B------:R-:W-:Y:S01]  /*31e0*/  DFMA R24, R24, UR6, R28 ;  /* 0x0000000618187c2b */ /* 0x000fe2000800001c */
[----:B------:R-:W-:Y:S01]  /*31f0*/  UMOV UR6, 0x60000000 ;  /* 0x6000000000067882 */ /* 0x000fe20000000000 */
[----:B------:R-:W-:Y:S01]  /*3200*/  UMOV UR7, 0x3fe6a09e ;  /* 0x3fe6a09e00077882 */ /* 0x000fe20000000000 */
[C---:B------:R-:W-:Y:S01]  /*3210*/  FFMA R37, R36.reuse, R37, 0.13980610668659210205 ;  /* 0x3e0f295524257423 */ /* 0x040fe20000000025 */
[----:B------:R-:W-:Y:S01]  /*3220*/  DMUL R38, R38, UR6 ;  /* 0x0000000626267c28 */ /* 0x000fe20008000000 */
[----:B------:R-:W-:Y:S01]  /*3230*/  IMAD.MOV.U32 R29, RZ, RZ, 0x7f800000 ;  /* 0x7f800000ff1d7424 */ /* 0x000fe200078e00ff */
[----:B------:R-:W-:Y:S01]  /*3240*/  UMOV UR6, 0x3b39803f ;  /* 0x3b39803f00067882 */ /* 0x000fe20000000000 */
[C---:B------:R-:W-:Y:S01]  /*3250*/  FFMA R37, R36.reuse, R37, -0.16684235632419586182 ;  /* 0xbe2ad8b924257423 */ /* 0x040fe20000000025 */
[----:B------:R-:W-:Y:S01]  /*3260*/  DADD R24, R26, R24 ;  /* 0x000000001a187229 */ /* 0x000fe20000000018 */
[----:B------:R-:W-:Y:S01]  /*3270*/  UMOV UR7, 0x3c7abc9e ;  /* 0x3c7abc9e00077882 */ /* 0x000fe20000000000 */
[----:B------:R-:W-:Y:S01]  /*3280*/  FSEL R26, RZ, -23, P0 ;  /* 0xc1b80000ff1a7808 */ /* 0x000fe20000000000 */
[----:B------:R-:W-:Y:S01]  /*3290*/  FFMA R37, R36, R37, 0.20012299716472625732 ;  /* 0x3e4ced0b24257423 */ /* 0x000fe20000000025 */
[----:B------:R-:W-:Y:S01]  /*32a0*/  ISETP.GT.U32.AND P0, PT, R0, 0x7f7fffff, PT ;  /* 0x7f7fffff0000780c */ /* 0x000fe20003f04070 */
[----:B------:R-:W-:Y:S01]  /*32b0*/  FMUL R27, R2, R2 ;  /* 0x00000002021b7220 */ /* 0x000fe20000400000 */
[----:B------:R-:W0:Y:S01]  /*32c0*/  F2F.F32.F64 R38, R38 ;  /* 0x0000002600267310 */ /* 0x000e220000301000 */
[----:B------:R-:W-:Y:S01]  /*32d0*/  FFMA R37, R36, R37, -0.24999669194221496582 ;  /* 0xbe7fff2224257423 */ /* 0x000fe20000000025 */
[----:B------:R-:W-:Y:S01]  /*32e0*/  FMUL R2, R3, R3 ;  /* 0x0000000303027220 */ /* 0x000fe20000400000 */
[----:B------:R-:W-:-:S02]  /*32f0*/  FFMA R26, R41, 1.1920928955078125e-07, R26 ;  /* 0x34000000291a7823 */ /* 0x000fc4000000001a */
[C---:B------:R-:W-:Y:S01]  /*3300*/  FFMA R37, R36.reuse, R37, 0.33333182334899902344 ;  /* 0x3eaaaa7824257423 */ /* 0x040fe20000000025 */
[----:B--2---:R-:W-:Y:S02]  /*3310*/  FMUL R2, R35, R2 ;  /* 0x0000000223027220 */ /* 0x004fe40000400000 */
[----:B------:R1:W2:Y:S01]  /*3320*/  F2F.F32.F64 R24, R24 ;  /* 0x0000001800187310 */ /* 0x0002a20000301000 */
[----:B------:R-:W-:-:S04]  /*3330*/  FFMA R37, R36, R37, -0.5 ;  /* 0xbf00000024257423 */ /* 0x000fc80000000025 */
[----:B------:R-:W-:Y:S01]  /*3340*/  FMUL R37, R36, R37 ;  /* 0x0000002524257220 */ /* 0x000fe20000400000 */
[----:B0-----:R-:W-:-:S03]  /*3350*/  FMUL R27, R38, R27 ;  /* 0x0000001b261b7220 */ /* 0x001fc60000400000 */
[----:B------:R-:W-:Y:S01]  /*3360*/  FFMA R37, R36, R37, R36 ;  /* 0x0000002524257223 */ /* 0x000fe20000000024 */
[----:B-1----:R-:W-:Y:S01]  /*3370*/  FFMA R25, R0, R29, +INF ;  /* 0x7f80000000197423 */ /* 0x002fe2000000001d */
[----:B------:R-:W-:Y:S02]  /*3380*/  FMUL R38, R38, R27 ;  /* 0x0000001b26267220 */ /* 0x000fe40000400000 */
[----:B------:R-:W-:Y:S02]  /*3390*/  @!P0 FFMA R25, R26, 0.69314718246459960938, R37 ;  /* 0x3f3172181a198823 */ /* 0x000fe40000000025 */
[----:B------:R-:W-:Y:S01]  /*33a0*/  FFMA R2, R35, R2, R38 ;  /* 0x0000000223027223 */ /* 0x000fe20000000026 */
[----:B--2---:R-:W-:Y:S02]  /*33b0*/  FADD R3, R24, R24 ;  /* 0x0000001818037221 */ /* 0x004fe40000000000 */
[----:B------:R-:W-:Y:S02]  /*33c0*/  FSEL R25, R25, -INF , P1 ;  /* 0xff80000019197808 */ /* 0x000fe40000800000 */
[----:B------:R-:W-:Y:S01]  /*33d0*/  FFMA R2, R2, 2, R3 ;  /* 0x4000000002027823 */ /* 0x000fe20000000003 */
[----:B------:R-:W-:-:S03]  /*33e0*/  IMAD.MOV.U32 R3, RZ, RZ, 0x3ff71547 ;  /* 0x3ff71547ff037424 */ /* 0x000fc600078e00ff */
[----:B------:R-:W-:Y:S01]  /*33f0*/  FADD R0, R2, R25 ;  /* 0x0000001902007221 */ /* 0x000fe20000000000 */
[----:B------:R-:W-:-:S03]  /*3400*/  MOV R2, 0x652b82fe ;  /* 0x652b82fe00027802 */ /* 0x000fc60000000f00 */
[----:B------:R-:W0:Y:S02]  /*3410*/  F2F.F64.F32 R24, R0 ;  /* 0x0000000000187310 */ /* 0x000e240000201800 */
[----:B0-----:R-:W-:-:S08]  /*3420*/  DMUL R24, R24, -0.5 ;  /* 0xbfe0000018187828 */ /* 0x001fd00000000000 */
[----:B------:R-:W-:Y:S02]  /*3430*/  DFMA R2, R24, R2, 6.75539944105574400000e+15 ;  /* 0x433800001802742b */ /* 0x000fe40000000002 */
[----:B------:R-:W-:-:S06]  /*3440*/  FSETP.GEU.AND P0, PT, |R25|, 4.1917929649353027344, PT ;  /* 0x4086232b1900780b */ /* 0x000fcc0003f0e200 */
[----:B------:R-:W-:-:S08]  /*3450*/  DADD R26, R2, -6.75539944105574400000e+15 ;  /* 0xc3380000021a7429 */ /* 0x000fd00000000000 */
[----:B------:R-:W-:-:S08]  /*3460*/  DFMA R22, R26, -R22, R24 ;  /* 0x800000161a16722b */ /* 0x000fd00000000018 */
[----:B------:R-:W-:Y:S01]  /*3470*/  DFMA R26, R26, -UR6, R22 ;  /* 0x800000061a1a7c2b */ /* 0x000fe20008000016 */
[----:B------:R-:W-:Y:S01]  /*3480*/  UMOV UR6, 0x69ce2bdf ;  /* 0x69ce2bdf00067882 */ /* 0x000fe20000000000 */
[----:B------:R-:W-:Y:S01]  /*3490*/  MOV R22, 0xfca213ea ;  /* 0xfca213ea00167802 */ /* 0x000fe20000000f00 */
[----:B------:R-:W-:Y:S01]  /*34a0*/  IMAD.MOV.U32 R23, RZ, RZ, 0x3e928af3 ;  /* 0x3e928af3ff177424 */ /* 0x000fe200078e00ff */
[----:B------:R-:W-:-:S05]  /*34b0*/  UMOV UR7, 0x3e5ade15 ;  /* 0x3e5ade1500077882 */ /* 0x000fca0000000000 */
[----:B------:R-:W-:Y:S01]  /*34c0*/  DFMA R22, R26, UR6, R22 ;  /* 0x000000061a167c2b */ /* 0x000fe20008000016 */
[----:B------:R-:W-:Y:S01]  /*34d0*/  UMOV UR6, 0x62401315 ;  /* 0x6240131500067882 */ /* 0x000fe20000000000 */
[----:B------:R-:W-:-:S06]  /*34e0*/  UMOV UR7, 0x3ec71dee ;  /* 0x3ec71dee00077882 */ /* 0x000fcc0000000000 */
[----:B------:R-:W-:Y:S01]  /*34f0*/  DFMA R22, R26, R22, UR6 ;  /* 0x000000061a167e2b */ /* 0x000fe20008000016 */
        /* <DEDUP_REMOVED lines=20> */
[----:B------:R-:W-:-:S08]  /*3640*/  DFMA R22, R26, R22, UR6 ;  /* 0x000000061a167e2b */ /* 0x000fd00008000016 */
[----:B------:R-:W-:-:S08]  /*3650*/  DFMA R22, R26, R22, 1 ;  /* 0x3ff000001a16742b */ /* 0x000fd00000000016 */
[----:B------:R-:W-:-:S10]  /*3660*/  DFMA R22, R26, R22, 1 ;  /* 0x3ff000001a16742b */ /* 0x000fd40000000016 */
[----:B------:R-:W-:Y:S01]  /*3670*/  LEA R27, R2, R23, 0x14 ;  /* 0x00000017021b7211 */ /* 0x000fe200078ea0ff */
[----:B------:R-:W-:Y:S01]  /*3680*/  IMAD.MOV.U32 R26, RZ, RZ, R22 ;  /* 0x000000ffff1a7224 */ /* 0x000fe200078e0016 */
[----:B------:R-:W-:Y:S06]  /*3690*/  @!P0 BRA `(.L_x_38) ;  /* 0x0000000000308947 */ /* 0x000fec0003800000 */
[----:B------:R-:W-:Y:S01]  /*36a0*/  FSETP.GEU.AND P1, PT, |R25|, 4.2275390625, PT ;  /* 0x408748001900780b */ /* 0x000fe20003f2e200 */
[C---:B------:R-:W-:Y:S02]  /*36b0*/  DADD R26, R24.reuse, +INF ;  /* 0x7ff00000181a7429 */ /* 0x040fe40000000000 */
[----:B------:R-:W-:-:S08]  /*36c0*/  DSETP.GEU.AND P0, PT, R24, RZ, PT ;  /* 0x000000ff1800722a */ /* 0x000fd00003f0e000 */
[----:B------:R-:W-:Y:S02]  /*36d0*/  FSEL R26, R26, RZ, P0 ;  /* 0x000000ff1a1a7208 */ /* 0x000fe40000000000 */
[----:B------:R-:W-:Y:S02]  /*36e0*/  @!P1 LEA.HI R0, R2, R2, RZ, 0x1 ;  /* 0x0000000202009211 */ /* 0x000fe400078f08ff */
[----:B------:R-:W-:Y:S02]  /*36f0*/  FSEL R27, R27, RZ, P0 ;  /* 0x000000ff1b1b7208 */ /* 0x000fe40000000000 */
[----:B------:R-:W-:-:S04]  /*3700*/  @!P1 SHF.R.S32.HI R3, RZ, 0x1, R0 ;  /* 0x00000001ff039819 */ /* 0x000fc80000011400 */
[----:B------:R-:W-:Y:S01]  /*3710*/  @!P1 IADD3 R2, PT, PT, R2, -R3, RZ ;  /* 0x8000000302029210 */ /* 0x000fe20007ffe0ff */
[----:B------:R-:W-:-:S03]  /*3720*/  @!P1 IMAD R23, R3, 0x100000, R23 ;  /* 0x0010000003179824 */ /* 0x000fc600078e0217 */
[----:B------:R-:W-:Y:S02]  /*3730*/  @!P1 LEA R3, R2, 0x3ff00000, 0x14 ;  /* 0x3ff0000002039811 */ /* 0x000fe400078ea0ff */
[----:B------:R-:W-:-:S06]  /*3740*/  @!P1 MOV R2, RZ ;  /* 0x000000ff00029202 */ /* 0x000fcc0000000f00 */
[----:B------:R-:W-:-:S11]  /*3750*/  @!P1 DMUL R26, R22, R2 ;  /* 0x00000002161a9228 */ /* 0x000fd60000000000 */
.L_x_38:
[----:B------:R-:W-:Y:S05]  /*3760*/  BSYNC.RECONVERGENT B2 ;  /* 0x0000000000027941 */ /* 0x000fea0003800200 */
.L_x_37:
[----:B------:R-:W0:Y:S01]  /*3770*/  F2F.F32.F64 R26, R26 ;  /* 0x0000001a001a7310 */ /* 0x000e220000301000 */
[----:B------:R-:W1:Y:S01]  /*3780*/  LDCU UR5, c[0x0][0x3b8] ;  /* 0x00007700ff0577ac */ /* 0x000e620008000800 */
[----:B------:R-:W-:-:S05]  /*3790*/  VIADD R6, R6, 0x1 ;  /* 0x0000000106067836 */ /* 0x000fca0000000000 */
[----:B------:R-:W-:Y:S02]  /*37a0*/  ISETP.NE.AND P1, PT, R6, R31, PT ;  /* 0x0000001f0600720c */ /* 0x000fe40003f25270 */
[----:B0-----:R-:W-:-:S04]  /*37b0*/  FSETP.GEU.AND P0, PT, R7, R26, PT ;  /* 0x0000001a0700720b */ /* 0x001fc80003f0e000 */
[----:B-1----:R-:W-:-:S04]  /*37c0*/  FSETP.GT.AND P0, PT, R26, UR5, !P0 ;  /* 0x000000051a007c0b */ /* 0x002fc8000c704000 */
[----:B------:R-:W-:Y:S02]  /*37d0*/  FSEL R7, R26, R7, P0 ;  /* 0x000000071a077208 */ /* 0x000fe40000000000 */
[----:B------:R-:W-:Y:S01]  /*37e0*/  SEL R15, R4, R15, P0 ;  /* 0x0000000f040f7207 */ /* 0x000fe20000000000 */
[----:B------:R-:W-:Y:S06]  /*37f0*/  @P1 BRA `(.L_x_39) ;  /* 0xfffffff000081947 */ /* 0x000fec000383ffff */
.L_x_26:
[----:B------:R-:W-:Y:S05]  /*3800*/  BSYNC.RECONVERGENT B1 ;  /* 0x0000000000017941 */ /* 0x000fea0003800200 */
.L_x_25:
[----:B------:R-:W-:Y:S01]  /*3810*/  ISETP.NE.AND P0, PT, R15, -0x1, PT ;  /* 0xffffffff0f00780c */ /* 0x000fe20003f05270 */
[----:B------:R-:W-:-:S12]  /*3820*/  BSSY.RECONVERGENT B1, `(.L_x_40) ;  /* 0x0000184000017945 */ /* 0x000fd80003800200 */
[----:B------:R-:W-:Y:S05]  /*3830*/  @!P0 BRA `(.L_x_41) ;  /* 0x0000001400648947 */ /* 0x000fea0003800000 */
[----:B------:R-:W-:-:S05]  /*3840*/  IMAD.WIDE R2, R15, 0x4, R16 ;  /* 0x000000040f027825 */ /* 0x000fca00078e0210 */
[----:B------:R-:W2:Y:S02]  /*3850*/  LDG.E R0, desc[UR8][R2.64+0x3e8] ;  /* 0x0003e80802007981 */ /* 0x000ea4000c1e1900 */
[----:B--2---:R-:W-:-:S05]  /*3860*/  IADD3 R7, PT, PT, R0, 0x1, RZ ;  /* 0x0000000100077810 */ /* 0x004fca0007ffe0ff */
[----:B------:R0:W-:Y:S04]  /*3870*/  STG.E desc[UR8][R2.64+0x3e8], R7 ;  /* 0x0003e80702007986 */ /* 0x0001e8000c101908 */
[----:B------:R-:W2:Y:S01]  /*3880*/  LDG.E R0, desc[UR8][R18.64+0x10] ;  /* 0x0000100812007981 */ /* 0x000ea2000c1e1900 */
[----:B------:R-:W1:Y:S01]  /*3890*/  LDC.64 R4, c[0x0][0x3b0] ;  /* 0x0000ec00ff047b82 */ /* 0x000e620000000a00 */
[----:B------:R-:W-:-:S05]  /*38a0*/  IMAD.SHL.U32 R9, R15, 0x4, RZ ;  /* 0x000000040f097824 */ /* 0x000fca00078e00ff */
[----:B------:R-:W-:Y:S01]  /*38b0*/  SHF.R.S32.HI R11, RZ, 0x1f, R9 ;  /* 0x0000001fff0b7819 */ /* 0x000fe20000011409 */
[----:B0-----:R-:W3:Y:S04]  /*38c0*/  LDG.E R7, desc[UR8][R20.64] ;  /* 0x0000000814077981 */ /* 0x001ee8000c1e1900 */
[----:B-1----:R-:W4:Y:S04]  /*38d0*/  LDG.E R29, desc[UR8][R4.64+0x8] ;  /* 0x00000808041d7981 */ /* 0x002f28000c1e1900 */
[----:B------:R-:W3:Y:S04]  /*38e0*/  LDG.E R28, desc[UR8][R4.64+0xc] ;  /* 0x00000c08041c7981 */ /* 0x000ee8000c1e1900 */
[----:B------:R-:W3:Y:S04]  /*38f0*/  LDG.E R3, desc[UR8][R4.64] ;  /* 0x0000000804037981 */ /* 0x000ee8000c1e1900 */
[----:B------:R0:W3:Y:S01]  /*3900*/  LDG.E R2, desc[UR8][R4.64+0x4] ;  /* 0x0000040804027981 */ /* 0x0000e2000c1e1900 */
[----:B--2---:R-:W1:Y:S02]  /*3910*/  F2I.TRUNC.NTZ R0, R0 ;  /* 0x0000000000007305 */ /* 0x004e64000020f100 */
[----:B-1----:R-:W-:-:S04]  /*3920*/  SHF.L.U32 R6, R0, 0x1, RZ ;  /* 0x0000000100067819 */ /* 0x002fc800000006ff */
[----:B------:R-:W-:-:S04]  /*3930*/  IADD3 R9, P0, PT, R6, R9, RZ ;  /* 0x0000000906097210 */ /* 0x000fc80007f1e0ff */
[----:B------:R-:W-:Y:S02]  /*3940*/  LEA.HI.X.SX32 R11, R6, R11, 0x1, P0 ;  /* 0x0000000b060b7211 */ /* 0x000fe400000f0eff */
[----:B------:R-:W-:-:S04]  /*3950*/  LEA R10, P0, R9, R18, 0x2 ;  /* 0x00000012090a7211 */ /* 0x000fc800078010ff */
[----:B------:R-:W-:-:S05]  /*3960*/  LEA.HI.X R11, R9, R19, R11, 0x2, P0 ;  /* 0x00000013090b7211 */ /* 0x000fca00000f140b */
[----:B------:R-:W4:Y:S04]  /*3970*/  LDG.E R24, desc[UR8][R10.64+0x20] ;  /* 0x000020080a187981 */ /* 0x000f28000c1e1900 */
[----:B------:R-:W3:Y:S04]  /*3980*/  LDG.E R25, desc[UR8][R10.64+0x24] ;  /* 0x000024080a197981 */ /* 0x000ee8000c1e1900 */
[----:B------:R-:W2:Y:S04]  /*3990*/  LDG.E R26, desc[UR8][R10.64+0x18] ;  /* 0x000018080a1a7981 */ /* 0x000ea8000c1e1900 */
[----:B------:R-:W2:Y:S01]  /*39a0*/  LDG.E R27, desc[UR8][R10.64+0x1c] ;  /* 0x00001c080a1b7981 */ /* 0x000ea2000c1e1900 */
[----:B------:R-:W-:-:S04]  /*39b0*/  IMAD.SHL.U32 R9, R15, 0x2, RZ ;  /* 0x000000020f097824 */ /* 0x000fc800078e00ff */
[----:B------:R-:W-:-:S05]  /*39c0*/  IMAD.WIDE R8, R9, 0x4, R18 ;  /* 0x0000000409087825 */ /* 0x000fca00078e0212 */
[----:B------:R-:W2:Y:S04]  /*39d0*/  LDG.E R12, desc[UR8][R8.64+0x18] ;  /* 0x00001808080c7981 */ /* 0x000ea8000c1e1900 */
[----:B------:R-:W2:Y:S01]  /*39e0*/  LDG.E R13, desc[UR8][R8.64+0x1c] ;  /* 0x00001c08080d7981 */ /* 0x000ea2000c1e1900 */
[----:B------:R-:W-:Y:S01]  /*39f0*/  BSSY.RECONVERGENT B2, `(.L_x_42) ;  /* 0x000001d000027945 */ /* 0x000fe20003800200 */
[----:B0-----:R-:W-:Y:S01]  /*3a00*/  SHF.R.S32.HI R4, RZ, 0x1f, R15 ;  /* 0x0000001fff047819 */ /* 0x001fe2000001140f */
[----:B----4-:R-:W-:Y:S01]  /*3a10*/  FADD R29, R24, R29 ;  /* 0x0000001d181d7221 */ /* 0x010fe20000000000 */
[----:B---3--:R-:W-:Y:S01]  /*3a20*/  FADD R28, R25, R28 ;  /* 0x0000001c191c7221 */ /* 0x008fe20000000000 */
[----:B--2---:R-:W-:-:S03]  /*3a30*/  FADD R0, R26, R3 ;  /* 0x000000031a007221 */ /* 0x004fc60000000000 */
[----:B------:R-:W-:Y:S01]  /*3a40*/  FMUL R35, R29, R28 ;  /* 0x0000001c1d237220 */ /* 0x000fe20000400000 */
[----:B------:R-:W-:Y:S01]  /*3a50*/  FADD R3, R27, R2 ;  /* 0x000000021b037221 */ /* 0x000fe20000000000 */
[----:B------:R-:W-:-:S03]  /*3a60*/  FMUL R14, R0, R0 ;  /* 0x00000000000e7220 */ /* 0x000fc60000400000 */
[-C--:B------:R-:W-:Y:S01]  /*3a70*/  FMUL R23, R3, R3.reuse ;  /* 0x0000000303177220 */ /* 0x080fe20000400000 */
[----:B------:R-:W-:Y:S01]  /*3a80*/  FFMA R35, R0, R3, R35 ;  /* 0x0000000300237223 */ /* 0x000fe20000000023 */
[----:B------:R-:W-:Y:S02]  /*3a90*/  FFMA R36, R29, R29, R14 ;  /* 0x0000001d1d247223 */ /* 0x000fe4000000000e */
[----:B------:R-:W-:Y:S01]  /*3aa0*/  FFMA R37, R28, R28, R23 ;  /* 0x0000001c1c257223 */ /* 0x000fe20000000017 */
[----:B------:R-:W-:-:S04]  /*3ab0*/  FMUL R5, R35, R35 ;  /* 0x0000002323057220 */ /* 0x000fc80000400000 */
[----:B------:R-:W-:-:S05]  /*3ac0*/  FFMA R39, R36, R37, -R5 ;  /* 0x0000002524277223 */ /* 0x000fca0000000805 */
[----:B------:R-:W-:-:S04]  /*3ad0*/  IADD3 R2, PT, PT, R39, 0x1800000, RZ ;  /* 0x0180000027027810 */ /* 0x000fc80007ffe0ff */
[----:B------:R-:W-:-:S04]  /*3ae0*/  LOP3.LUT R2, R2, 0x7f800000, RZ, 0xc0, !PT ;  /* 0x7f80000002027812 */ /* 0x000fc800078ec0ff */
[----:B------:R-:W-:Y:S01]  /*3af0*/  ISETP.GT.U32.AND P0, PT, R2, 0x1ffffff, PT ;  /* 0x01ffffff0200780c */ /* 0x000fe20003f04070 */
[----:B-----5:R-:W-:Y:S01]  /*3b00*/  FADD R2, -R33, R12 ;  /* 0x0000000c21027221 */ /* 0x020fe20000000100 */
[----:B------:R-:W-:-:S03]  /*3b10*/  FADD R5, -R32, R13 ;  /* 0x0000000d20057221 */ /* 0x000fc60000000100 */
[----:B------:R-:W-:-:S08]  /*3b20*/  FADD R22, -R2, R7 ;  /* 0x0000000702167221 */ /* 0x000fd00000000100 */
[----:B------:R-:W-:Y:S05]  /*3b30*/  @P0 BRA `(.L_x_43) ;  /* 0x0000000000100947 */ /* 0x000fea0003800000 */
[----:B------:R-:W-:-:S07]  /*3b40*/  MOV R38, 0x3b60 ;  /* 0x00003b6000267802 */ /* 0x000fce0000000f00 */
[----:B------:R-:W-:Y:S05]  /*3b50*/  CALL.REL.NOINC `($__internal_1_$__cuda_sm20_rcp_rn_f32_slowpath) ;  /* 0x0000001400fc7944 */ /* 0x000fea0003c00000 */
[----:B------:R-:W-:Y:S01]  /*3b60*/  IMAD.MOV.U32 R6, RZ, RZ, R39 ;  /* 0x000000ffff067224 */ /* 0x000fe200078e0027 */
[----:B------:R-:W-:Y:S06]  /*3b70*/  BRA `(.L_x_44) ;  /* 0x0000000000107947 */ /* 0x000fec0003800000 */
.L_x_43:
[----:B------:R-:W0:Y:S02]  /*3b80*/  MUFU.RCP R6, R39 ;  /* 0x0000002700067308 */ /* 0x000e240000001000 */
[----:B0-----:R-:W-:-:S04]  /*3b90*/  FFMA R7, R39, R6, -1 ;  /* 0xbf80000027077423 */ /* 0x001fc80000000006 */
[----:B------:R-:W-:-:S04]  /*3ba0*/  FADD.FTZ R7, -R7, -RZ ;  /* 0x800000ff07077221 */ /* 0x000fc80000010100 */
[----:B------:R-:W-:-:S07]  /*3bb0*/  FFMA R6, R6, R7, R6 ;  /* 0x0000000706067223 */ /* 0x000fce0000000006 */
.L_x_44:
[----:B------:R-:W-:Y:S05]  /*3bc0*/  BSYNC.RECONVERGENT B2 ;  /* 0x0000000000027941 */ /* 0x000fea0003800200 */
.L_x_42:
[-C--:B------:R-:W-:Y:S01]  /*3bd0*/  FMUL R36, R36, R6.reuse ;  /* 0x0000000624247220 */ /* 0x080fe20000400000 */
[-C--:B------:R-:W-:Y:S01]  /*3be0*/  FMUL R35, R35, -R6.reuse ;  /* 0x8000000623237220 */ /* 0x080fe20000400000 */
[----:B------:R-:W-:Y:S02]  /*3bf0*/  FMUL R6, R37, R6 ;  /* 0x0000000625067220 */ /* 0x000fe40000400000 */
[CC--:B------:R-:W-:Y:S01]  /*3c00*/  FMUL R38, R28.reuse, R36.reuse ;  /* 0x000000241c267220 */ /* 0x0c0fe20000400000 */
[-C--:B------:R-:W-:Y:S01]  /*3c10*/  FMUL R37, R28, R35.reuse ;  /* 0x000000231c257220 */ /* 0x080fe20000400000 */
[CC--:B------:R-:W-:Y:S01]  /*3c20*/  FMUL R7, R3.reuse, R35.reuse ;  /* 0x0000002303077220 */ /* 0x0c0fe20000400000 */
[----:B------:R-:W-:Y:S01]  /*3c30*/  FMUL R39, R3, R36 ;  /* 0x0000002403277220 */ /* 0x000fe20000400000 */
[CC--:B------:R-:W-:Y:S01]  /*3c40*/  FFMA R38, R29.reuse, R35.reuse, R38 ;  /* 0x000000231d267223 */ /* 0x0c0fe20000000026 */
[-C--:B------:R-:W-:Y:S01]  /*3c50*/  FFMA R37, R29, R6.reuse, R37 ;  /* 0x000000061d257223 */ /* 0x080fe20000000025 */
[C---:B------:R-:W-:Y:S01]  /*3c60*/  FFMA R29, R0.reuse, R6, R7 ;  /* 0x00000006001d7223 */ /* 0x040fe20000000007 */
[----:B------:R-:W-:Y:S01]  /*3c70*/  FFMA R28, R0, R35, R39 ;  /* 0x00000023001c7223 */ /* 0x000fe20000000027 */
[-C--:B------:R-:W-:Y:S01]  /*3c80*/  FMUL R7, R27, R38.reuse ;  /* 0x000000261b077220 */ /* 0x080fe20000400000 */
[----:B------:R-:W-:-:S02]  /*3c90*/  FMUL R35, R25, R38 ;  /* 0x0000002619237220 */ /* 0x000fc40000400000 */
[-C--:B------:R-:W-:Y:S01]  /*3ca0*/  FMUL R36, R27, R28.reuse ;  /* 0x0000001c1b247220 */ /* 0x080fe20000400000 */
[----:B------:R-:W-:Y:S01]  /*3cb0*/  FMUL R25, R25, R28 ;  /* 0x0000001c19197220 */ /* 0x000fe20000400000 */
[-C--:B------:R-:W-:Y:S01]  /*3cc0*/  FFMA R6, R26, R37.reuse, R7 ;  /* 0x000000251a067223 */ /* 0x080fe20000000007 */
[----:B------:R-:W-:Y:S01]  /*3cd0*/  FFMA R7, R24, R37, R35 ;  /* 0x0000002518077223 */ /* 0x000fe20000000023 */
[-C--:B------:R-:W-:Y:S01]  /*3ce0*/  FFMA R27, R26, R29.reuse, R36 ;  /* 0x0000001d1a1b7223 */ /* 0x080fe20000000024 */
[----:B------:R-:W-:Y:S01]  /*3cf0*/  FFMA R25, R24, R29, R25 ;  /* 0x0000001d18197223 */ /* 0x000fe20000000019 */
[----:B------:R-:W-:Y:S01]  /*3d00*/  FMUL R29, RZ, R6 ;  /* 0x00000006ff1d7220 */ /* 0x000fe20000400000 */
[----:B------:R-:W-:-:S03]  /*3d10*/  FMUL R24, RZ, R7 ;  /* 0x00000007ff187220 */ /* 0x000fc60000400000 */
[C---:B------:R-:W-:Y:S01]  /*3d20*/  FFMA R29, R22.reuse, R27, R29 ;  /* 0x0000001b161d7223 */ /* 0x040fe2000000001d */
[----:B------:R-:W-:-:S03]  /*3d30*/  FFMA R24, R22, R25, R24 ;  /* 0x0000001916187223 */ /* 0x000fc60000000018 */
[----:B------:R-:W-:Y:S01]  /*3d40*/  FADD R29, R12, R29 ;  /* 0x0000001d0c1d7221 */ /* 0x000fe20000000000 */
[----:B------:R-:W-:-:S04]  /*3d50*/  FADD R13, R13, R24 ;  /* 0x000000180d0d7221 */ /* 0x000fc80000000000 */
[----:B------:R-:W-:Y:S04]  /*3d60*/  STG.E desc[UR8][R8.64+0x18], R29 ;  /* 0x0000181d08007986 */ /* 0x000fe8000c101908 */
[----:B------:R0:W-:Y:S04]  /*3d70*/  STG.E desc[UR8][R8.64+0x1c], R13 ;  /* 0x00001c0d08007986 */ /* 0x0001e8000c101908 */
[----:B------:R-:W2:Y:S04]  /*3d80*/  LDG.E R24, desc[UR8][R10.64+0x20] ;  /* 0x000020080a187981 */ /* 0x000ea8000c1e1900 */
[----:B------:R-:W3:Y:S04]  /*3d90*/  LDG.E R26, desc[UR8][R10.64+0x24] ;  /* 0x000024080a1a7981 */ /* 0x000ee8000c1e1900 */
[----:B------:R-:W4:Y:S04]  /*3da0*/  LDG.E R12, desc[UR8][R10.64+0x18] ;  /* 0x000018080a0c7981 */ /* 0x000f28000c1e1900 */
[----:B------:R-:W5:Y:S01]  /*3db0*/  LDG.E R22, desc[UR8][R10.64+0x1c] ;  /* 0x00001c080a167981 */ /* 0x000f62000c1e1900 */
[----:B------:R-:W-:Y:S01]  /*3dc0*/  FADD R7, -R7, 1 ;  /* 0x3f80000007077421 */ /* 0x000fe20000000100 */
[----:B------:R-:W-:Y:S01]  /*3dd0*/  FADD R27, -R27, 1 ;  /* 0x3f8000001b1b7421 */ /* 0x000fe20000000100 */
[----:B------:R-:W-:Y:S02]  /*3de0*/  BSSY.RECONVERGENT B2, `(.L_x_45) ;  /* 0x000001a000027945 */ /* 0x000fe40003800200 */
[C---:B--2---:R-:W-:Y:S01]  /*3df0*/  FMUL R36, R7.reuse, R24 ;  /* 0x0000001807247220 */ /* 0x044fe20000400000 */
[-C--:B---3--:R-:W-:Y:S01]  /*3e00*/  FMUL R28, R6, R26.reuse ;  /* 0x0000001a061c7220 */ /* 0x088fe20000400000 */
[----:B------:R-:W-:Y:S01]  /*3e10*/  FMUL R26, R7, R26 ;  /* 0x0000001a071a7220 */ /* 0x000fe20000400000 */
[-C--:B----4-:R-:W-:Y:S01]  /*3e20*/  FMUL R35, R27, R12.reuse ;  /* 0x0000000c1b237220 */ /* 0x090fe20000400000 */
[----:B------:R-:W-:-:S03]  /*3e30*/  FFMA R7, R25, R12, R36 ;  /* 0x0000000c19077223 */ /* 0x000fc60000000024 */
[----:B------:R-:W-:Y:S01]  /*3e40*/  FFMA R35, R6, R24, R35 ;  /* 0x0000001806237223 */ /* 0x000fe20000000023 */
[-C--:B-----5:R-:W-:Y:S01]  /*3e50*/  FFMA R27, R27, R22.reuse, R28 ;  /* 0x000000161b1b7223 */ /* 0x0a0fe2000000001c */
[----:B------:R-:W-:Y:S01]  /*3e60*/  FFMA R25, R25, R22, R26 ;  /* 0x0000001619197223 */ /* 0x000fe2000000001a */
[----:B------:R-:W-:Y:S01]  /*3e70*/  FADD R22, R0, -R3 ;  /* 0x8000000300167221 */ /* 0x000fe20000000000 */
[----:B------:R1:W-:Y:S04]  /*3e80*/  STG.E desc[UR8][R10.64+0x20], R7 ;  /* 0x000020070a007986 */ /* 0x0003e8000c101908 */
[----:B------:R1:W-:Y:S01]  /*3e90*/  STG.E desc[UR8][R10.64+0x18], R35 ;  /* 0x000018230a007986 */ /* 0x0003e2000c101908 */
[----:B------:R-:W-:-:S03]  /*3ea0*/  IADD3 R6, PT, PT, R22, -0xd000000, RZ ;  /* 0xf300000016067810 */ /* 0x000fc60007ffe0ff */
[----:B------:R1:W-:Y:S04]  /*3eb0*/  STG.E desc[UR8][R10.64+0x1c], R27 ;  /* 0x00001c1b0a007986 */ /* 0x0003e8000c101908 */
[----:B------:R1:W-:Y:S01]  /*3ec0*/  STG.E desc[UR8][R10.64+0x24], R25 ;  /* 0x000024190a007986 */ /* 0x0003e2000c101908 */
[----:B------:R-:W-:Y:S01]  /*3ed0*/  ISETP.GT.U32.AND P0, PT, R6, 0x727fffff, PT ;  /* 0x727fffff0600780c */ /* 0x000fe20003f04070 */
[----:B0-----:R1:W0:Y:S01]  /*3ee0*/  MUFU.RSQ R9, R22 ;  /* 0x0000001600097308 */ /* 0x0012220000001400 */
[----:B------:R-:W-:-:S11]  /*3ef0*/  FADD R6, R14, -R23 ;  /* 0x800000170e067221 */ /* 0x000fd60000000000 */
[----:B-1----:R-:W-:Y:S05]  /*3f00*/  @!P0 BRA `(.L_x_46) ;  /* 0x00000000000c8947 */ /* 0x002fea0003800000 */
[----:B------:R-:W-:-:S07]  /*3f10*/  MOV R24, 0x3f30 ;  /* 0x00003f3000187802 */ /* 0x000fce0000000f00 */
[----:B0-----:R-:W-:Y:S05]  /*3f20*/  CALL.REL.NOINC `($__internal_2_$__cuda_sm20_sqrt_rn_f32_slowpath) ;  /* 0x0000001400e07944 */ /* 0x001fea0003c00000 */
[----:B------:R-:W-:Y:S05]  /*3f30*/  BRA `(.L_x_47) ;  /* 0x0000000000107947 */ /* 0x000fea0003800000 */
.L_x_46:
[----:B0-----:R-:W-:Y:S01]  /*3f40*/  FMUL.FTZ R25, R22, R9 ;  /* 0x0000000916197220 */ /* 0x001fe20000410000 */
[----:B------:R-:W-:-:S03]  /*3f50*/  FMUL.FTZ R7, R9, 0.5 ;  /* 0x3f00000009077820 */ /* 0x000fc60000410000 */
[----:B------:R-:W-:-:S04]  /*3f60*/  FFMA R8, -R25, R25, R22 ;  /* 0x0000001919087223 */ /* 0x000fc80000000116 */
[----:B------:R-:W-:-:S07]  /*3f70*/  FFMA R25, R8, R7, R25 ;  /* 0x0000000708197223 */ /* 0x000fce0000000019 */
.L_x_47:
[----:B------:R-:W-:Y:S05]  /*3f80*/  BSYNC.RECONVERGENT B2 ;  /* 0x0000000000027941 */ /* 0x000fea0003800200 */
.L_x_45:
        /* <DEDUP_REMOVED lines=14> */
[----:B------:R-:W-:Y:S05]  /*4070*/  CALL.REL.NOINC `($__internal_0_$__cuda_sm20_dblrcp_rn_slowpath_v3) ;  /* 0x0000001000187944 */ /* 0x000fea0003c00000 */
[----:B------:R-:W-:Y:S01]  /*4080*/  IMAD.MOV.U32 R10, RZ, RZ, R24 ;  /* 0x000000ffff0a7224 */ /* 0x000fe200078e0018 */
[----:B------:R-:W-:-:S07]  /*4090*/  MOV R11, R25 ;  /* 0x00000019000b7202 */ /* 0x000fce0000000f00 */
.L_x_49:
[----:B------:R-:W-:Y:S05]  /*40a0*/  BSYNC.RECONVERGENT B2 ;  /* 0x0000000000027941 */ /* 0x000fea0003800200 */
.L_x_48:
        /* <DEDUP_REMOVED lines=10> */
[----:B------:R-:W-:-:S07]  /*4150*/  MOV R24, 0x4170 ;  /* 0x0000417000187802 */ /* 0x000fce0000000f00 */
[----:B012---:R-:W-:Y:S05]  /*4160*/  CALL.REL.NOINC `($__internal_2_$__cuda_sm20_sqrt_rn_f32_slowpath) ;  /* 0x0000001400507944 */ /* 0x007fea0003c00000 */
[----:B------:R-:W-:Y:S05]  /*4170*/  BRA `(.L_x_52) ;  /* 0x0000000000107947 */ /* 0x000fea0003800000 */
.L_x_51:
[----:B-1----:R-:W-:Y:S01]  /*4180*/  FMUL.FTZ R25, R22, R7 ;  /* 0x0000000716197220 */ /* 0x002fe20000410000 */
[----:B------:R-:W-:-:S03]  /*4190*/  FMUL.FTZ R3, R7, 0.5 ;  /* 0x3f00000007037820 */ /* 0x000fc60000410000 */
[----:B------:R-:W-:-:S04]  /*41a0*/  FFMA R8, -R25, R25, R22 ;  /* 0x0000001919087223 */ /* 0x000fc80000000116 */
[----:B------:R-:W-:-:S07]  /*41b0*/  FFMA R25, R8, R3, R25 ;  /* 0x0000000308197223 */ /* 0x000fce0000000019 */
.L_x_52:
[----:B------:R-:W-:Y:S05]  /*41c0*/  BSYNC.RECONVERGENT B2 ;  /* 0x0000000000027941 */ /* 0x000fea0003800200 */
.L_x_50:
[----:B0-----:R-:W0:Y:S01]  /*41d0*/  F2F.F64.F32 R22, R25 ;  /* 0x0000001900167310 */ /* 0x001e220000201800 */
        /* <DEDUP_REMOVED lines=13> */
[----:B--2---:R-:W-:Y:S05]  /*42b0*/  CALL.REL.NOINC `($__internal_0_$__cuda_sm20_dblrcp_rn_slowpath_v3) ;  /* 0x0000000c00887944 */ /* 0x004fea0003c00000 */
[----:B------:R-:W-:Y:S01]  /*42c0*/  MOV R10, R24 ;  /* 0x00000018000a7202 */ /* 0x000fe20000000f00 */
[----:B------:R-:W-:-:S07]  /*42d0*/  IMAD.MOV.U32 R11, RZ, RZ, R25 ;  /* 0x000000ffff0b7224 */ /* 0x000fce00078e0019 */
.L_x_54:
[----:B------:R-:W-:Y:S05]  /*42e0*/  BSYNC.RECONVERGENT B2 ;  /* 0x0000000000027941 */ /* 0x000fea0003800200 */
.L_x_53:
[----:B------:R-:W3:Y:S04]  /*42f0*/  LDG.E R8, desc[UR8][R20.64+0x4] ;  /* 0x0000040814087981 */ /* 0x000ee8000c1e1900 */
[----:B------:R0:W4:Y:S01]  /*4300*/  LDG.E R9, desc[UR8][R20.64] ;  /* 0x0000000814097981 */ /* 0x000122000c1e1900 */
[----:B------:R-:W1:Y:S01]  /*4310*/  MUFU.RCP64H R13, 1.7853975296020507812 ;  /* 0x3ffc90fd000d7908 */ /* 0x000e620000001800 */
[----:B------:R-:W-:Y:S02]  /*4320*/  HFMA2 R22, -RZ, RZ, -0.04791259765625, 0.00182056427001953125 ;  /* 0xaa221775ff167431 */ /* 0x000fe400000001ff */
[----:B------:R-:W-:Y:S01]  /*4330*/  IMAD.MOV.U32 R23, RZ, RZ, 0x3ffc90fd ;  /* 0x3ffc90fdff177424 */ /* 0x000fe200078e00ff */
[----:B------:R-:W-:Y:S01]  /*4340*/  MOV R12, RZ ;  /* 0x000000ff000c7202 */ /* 0x000fe20000000f00 */
[----:B------:R-:W2:Y:S01]  /*4350*/  LDG.E R7, desc[UR8][R18.64+0x10] ;  /* 0x0000100812077981 */ /* 0x000ea2000c1e1900 */
[----:B------:R-:W-:Y:S01]  /*4360*/  UMOV UR6, 0xaeef4458 ;  /* 0xaeef445800067882 */ /* 0x000fe20000000000 */
[----:B------:R-:W-:-:S02]  /*4370*/  UMOV UR7, 0x3fcb7812 ;  /* 0x3fcb781200077882 */ /* 0x000fc40000000000 */
[----:B------:R0:W5:Y:S01]  /*4380*/  LDG.E R3, desc[UR8][R18.64+0xc] ;  /* 0x00000c0812037981 */ /* 0x000162000c1e1900 */
[----:B-1----:R-:W-:-:S08]  /*4390*/  DFMA R22, R12, -R22, 1 ;  /* 0x3ff000000c16742b */ /* 0x002fd00000000816 */
[----:B------:R-:W-:-:S08]  /*43a0*/  DFMA R22, R22, R22, R22 ;  /* 0x000000161616722b */ /* 0x000fd00000000016 */
[----:B------:R-:W-:-:S08]  /*43b0*/  DFMA R12, R12, R22, R12 ;  /* 0x000000160c0c722b */ /* 0x000fd0000000000c */
[----:B------:R-:W-:-:S08]  /*43c0*/  DMUL R22, R12, -UR6 ;  /* 0x800000060c167c28 */ /* 0x000fd00008000000 */
[----:B------:R-:W-:Y:S01]  /*43d0*/  DFMA R22, R12, -UR6, R22 ;  /* 0x800000060c167c2b */ /* 0x000fe20008000016 */
[----:B------:R-:W-:Y:S01]  /*43e0*/  IMAD.MOV.U32 R24, RZ, RZ, -0x748574fc ;  /* 0x8b7a8b04ff187424 */ /* 0x000fe200078e00ff */
[----:B------:R-:W-:-:S06]  /*43f0*/  MOV R25, 0x3ed0ee25 ;  /* 0x3ed0ee2500197802 */ /* 0x000fcc0000000f00 */
[----:B0-----:R-:W-:Y:S01]  /*4400*/  DMUL R20, R22, R22 ;  /* 0x0000001616147228 */ /* 0x001fe20000000000 */
[----:B------:R-:W-:Y:S01]  /*4410*/  UMOV UR10, 0x3ae80f1e ;  /* 0x3ae80f1e000a7882 */ /* 0x000fe20000000000 */
[----:B------:R-:W-:-:S06]  /*4420*/  UMOV UR11, 0x3eb1380b ;  /* 0x3eb1380b000b7882 */ /* 0x000fcc0000000000 */
        /* <DEDUP_REMOVED lines=11> */
[----:B------:R-:W-:Y:S01]  /*44e0*/  DADD R24, -R22, -UR6 ;  /* 0x8000000616187e29 */ /* 0x000fe20008000100 */
[----:B------:R-:W-:-:S05]  /*44f0*/  UMOV UR11, 0x3f624924 ;  /* 0x3f624924000b7882 */ /* 0x000fca0000000000 */
[----:B------:R-:W-:Y:S01]  /*4500*/  DFMA R26, R20, R26, UR10 ;  /* 0x0000000a141a7e2b */ /* 0x000fe2000800001a */
[----:B------:R-:W-:Y:S01]  /*4510*/  UMOV UR10, 0x9999a3c4 ;  /* 0x9999a3c4000a7882 */ /* 0x000fe20000000000 */
[----:B------:R-:W-:Y:S01]  /*4520*/  DADD R24, R24, R24 ;  /* 0x0000000018187229 */ /* 0x000fe20000000018 */
[----:B------:R-:W-:Y:S01]  /*4530*/  UMOV UR11, 0x3f899999 ;  /* 0x3f899999000b7882 */ /* 0x000fe20000000000 */
[----:B------:R-:W-:Y:S01]  /*4540*/  IMAD.MOV.U32 R28, RZ, RZ, -0x105c611 ;  /* 0xfefa39efff1c7424 */ /* 0x000fe200078e00ff */
[----:B------:R-:W-:-:S03]  /*4550*/  MOV R29, 0x3fe62e42 ;  /* 0x3fe62e42001d7802 */ /* 0x000fc60000000f00 */
[----:B------:R-:W-:Y:S01]  /*4560*/  DFMA R26, R20, R26, UR10 ;  /* 0x0000000a141a7e2b */ /* 0x000fe2000800001a */
[C---:B------:R-:W-:Y:S01]  /*4570*/  FSETP.GEU.AND P0, PT, R6.reuse, 1.175494350822287508e-38, PT ;  /* 0x008000000600780b */ /* 0x040fe20003f0e000 */
[----:B------:R-:W-:Y:S01]  /*4580*/  DFMA R24, -R22, -UR6, R24 ;  /* 0x8000000616187c2b */ /* 0x000fe20008000118 */
[----:B------:R-:W-:Y:S01]  /*4590*/  UMOV UR10, 0x55555554 ;  /* 0x55555554000a7882 */ /* 0x000fe20000000000 */
[----:B------:R-:W-:Y:S01]  /*45a0*/  UMOV UR11, 0x3fb55555 ;  /* 0x3fb55555000b7882 */ /* 0x000fe20000000000 */
[----:B------:R-:W-:Y:S01]  /*45b0*/  UMOV UR6, 0x0 ;  /* 0x0000000000067882 */ /* 0x000fe20000000000 */
[----:B------:R-:W-:Y:S02]  /*45c0*/  UMOV UR7, 0x40080000 ;  /* 0x4008000000077882 */ /* 0x000fe40000000000 */
[----:B------:R-:W-:Y:S02]  /*45d0*/  DFMA R26, R20, R26, UR10 ;  /* 0x0000000a141a7e2b */ /* 0x000fe4000800001a */
[----:B------:R-:W-:Y:S01]  /*45e0*/  DFMA R28, R28, UR6, R22 ;  /* 0x000000061c1c7c2b */ /* 0x000fe20008000016 */
[----:B------:R-:W-:Y:S01]  /*45f0*/  IMAD.MOV.U32 R36, RZ, RZ, -0x105c611 ;  /* 0xfefa39efff247424 */ /* 0x000fe200078e00ff */
[----:B------:R-:W-:Y:S01]  /*4600*/  MOV R37, 0x3fe62e42 ;  /* 0x3fe62e4200257802 */ /* 0x000fe20000000f00 */
[----:B------:R-:W-:Y:S01]  /*4610*/  DMUL R24, R12, R24 ;  /* 0x000000180c187228 */ /* 0x000fe20000000000 */
[----:B------:R-:W-:-:S02]  /*4620*/  @!P0 FMUL R6, R6, 8388608 ;  /* 0x4b00000006068820 */ /* 0x000fc40000400000 */
[----:B------:R-:W-:Y:S02]  /*4630*/  DMUL R26, R20, R26 ;  /* 0x0000001a141a7228 */ /* 0x000fe40000000000 */
[----:B------:R-:W-:Y:S01]  /*4640*/  DFMA R12, -R36, 3, R28 ;  /* 0x40080000240c782b */ /* 0x000fe2000000011c */
[----:B------:R-:W-:-:S05]  /*4650*/  VIADD R14, R6, 0xc0d55555 ;  /* 0xc0d55555060e7836 */ /* 0x000fca0000000000 */
[C---:B------:R-:W-:Y:S02]  /*4660*/  DFMA R24, R22.reuse, R26, R24 ;  /* 0x0000001a1618722b */ /* 0x040fe40000000018 */
[----:B------:R-:W-:Y:S01]  /*4670*/  DADD R12, -R22, R12 ;  /* 0x00000000160c7229 */ /* 0x000fe2000000010c */
[----:B------:R-:W-:-:S04]  /*4680*/  LOP3.LUT R23, R14, 0xff800000, RZ, 0xc0, !PT ;  /* 0xff8000000e177812 */ /* 0x000fc800078ec0ff */
[----:B------:R-:W-:-:S03]  /*4690*/  IADD3 R14, PT, PT, R6, -R23, RZ ;  /* 0x80000017060e7210 */ /* 0x000fc60007ffe0ff */
[----:B------:R-:W-:Y:S01]  /*46a0*/  DADD R12, R24, -R12 ;  /* 0x00000000180c7229 */ /* 0x000fe2000000080c */
[----:B------:R-:W-:Y:S02]  /*46b0*/  IMAD.MOV.U32 R25, RZ, RZ, 0x3e055027 ;  /* 0x3e055027ff197424 */ /* 0x000fe400078e00ff */
[----:B------:R-:W-:Y:S01]  /*46c0*/  FADD R14, R14, -1 ;  /* 0xbf8000000e0e7421 */ /* 0x000fe20000000000 */
[----:B------:R-:W-:Y:S01]  /*46d0*/  MOV R20, 0x3b39803f ;  /* 0x3b39803f00147802 */ /* 0x000fe20000000f00 */
[----:B------:R-:W-:Y:S02]  /*46e0*/  IMAD.MOV.U32 R21, RZ, RZ, 0x3c7abc9e ;  /* 0x3c7abc9eff157424 */ /* 0x000fe400078e00ff */
[----:B------:R-:W-:-:S04]  /*46f0*/  FFMA R25, R14, -R25, 0.14084610342979431152 ;  /* 0x3e1039f60e197423 */ /* 0x000fc80000000819 */
[C---:B------:R-:W-:Y:S01]  /*4700*/  FFMA R25, R14.reuse, R25, -0.12148627638816833496 ;  /* 0xbdf8cdcc0e197423 */ /* 0x040fe20000000019 */
[----:B------:R-:W-:Y:S01]  /*4710*/  DFMA R12, R20, UR6, R12 ;  /* 0x00000006140c7c2b */ /* 0x000fe2000800000c */
[----:B------:R-:W-:Y:S01]  /*4720*/  UMOV UR6, 0x60000000 ;  /* 0x6000000000067882 */ /* 0x000fe20000000000 */
[----:B------:R-:W-:Y:S01]  /*4730*/  UMOV UR7, 0x3fe6a09e ;  /* 0x3fe6a09e00077882 */ /* 0x000fe20000000000 */
[----:B------:R-:W-:Y:S01]  /*4740*/  FFMA R25, R14, R25, 0.13980610668659210205 ;  /* 0x3e0f29550e197423 */ /* 0x000fe20000000019 */
[----:B------:R-:W-:-:S03]  /*4750*/  DMUL R10, R10, UR6 ;  /* 0x000000060a0a7c28 */ /* 0x000fc60008000000 */
[----:B------:R-:W-:Y:S01]  /*4760*/  FFMA R25, R14, R25, -0.16684235632419586182 ;  /* 0xbe2ad8b90e197423 */ /* 0x000fe20000000019 */
[----:B------:R-:W-:-:S03]  /*4770*/  DADD R12, R28, R12 ;  /* 0x000000001c0c7229 */ /* 0x000fc6000000000c */
[----:B------:R-:W-:-:S03]  /*4780*/  FFMA R25, R14, R25, 0.20012299716472625732 ;  /* 0x3e4ced0b0e197423 */ /* 0x000fc60000000019 */
[----:B------:R0:W-:Y:S01]  /*4790*/  F2F.F32.F64 R10, R10 ;  /* 0x0000000a000a7310 */ /* 0x0001e20000301000 */
[----:B------:R-:W-:-:S04]  /*47a0*/  FFMA R25, R14, R25, -0.24999669194221496582 ;  /* 0xbe7fff220e197423 */ /* 0x000fc80000000019 */
[----:B------:R-:W-:-:S03]  /*47b0*/  FFMA R25, R14, R25, 0.33333182334899902344 ;  /* 0x3eaaaa780e197423 */ /* 0x000fc60000000019 */
[----:B------:R-:W1:Y:S01]  /*47c0*/  F2F.F32.F64 R12, R12 ;  /* 0x0000000c000c7310 */ /* 0x000e620000301000 */
[----:B------:R-:W-:Y:S01]  /*47d0*/  FFMA R25, R14, R25, -0.5 ;  /* 0xbf0000000e197423 */ /* 0x000fe20000000019 */
[----:B------:R-:W-:-:S03]  /*47e0*/  I2FP.F32.S32 R23, R23 ;  /* 0x0000001700177245 */ /* 0x000fc60000201400 */
[----:B------:R-:W-:Y:S01]  /*47f0*/  FMUL R25, R14, R25 ;  /* 0x000000190e197220 */ /* 0x000fe20000400000 */
[----:B0-----:R-:W-:-:S03]  /*4800*/  MOV R11, 0x7f800000 ;  /* 0x7f800000000b7802 */ /* 0x001fc60000000f00 */
[----:B------:R-:W-:Y:S01]  /*4810*/  FFMA R25, R14, R25, R14 ;  /* 0x000000190e197223 */ /* 0x000fe2000000000e */
[----:B------:R-:W-:Y:S01]  /*4820*/  FSETP.NEU.AND P1, PT, R6, RZ, PT ;  /* 0x000000ff0600720b */ /* 0x000fe20003f2d000 */
[----:B-1----:R-:W-:Y:S01]  /*4830*/  FADD R12, R12, R12 ;  /* 0x0000000c0c0c7221 */ /* 0x002fe20000000000 */
[----:B------:R-:W-:Y:S01]  /*4840*/  UMOV UR6, 0x3b39803f ;  /* 0x3b39803f00067882 */ /* 0x000fe20000000000 */
[----:B------:R-:W-:Y:S01]  /*4850*/  UMOV UR7, 0x3c7abc9e ;  /* 0x3c7abc9e00077882 */ /* 0x000fe20000000000 */
[----:B------:R-:W-:Y:S01]  /*4860*/  IMAD.MOV.U32 R20, RZ, RZ, -0x35dec16 ;  /* 0xfca213eaff147424 */ /* 0x000fe200078e00ff */
[----:B------:R-:W-:Y:S01]  /*4870*/  MOV R21, 0x3e928af3 ;  /* 0x3e928af300157802 */ /* 0x000fe20000000f00 */
[----:B---3--:R-:W-:Y:S01]  /*4880*/  FADD R5, -R5, R8 ;  /* 0x0000000805057221 */ /* 0x008fe20000000100 */
[----:B------:R-:W-:Y:S02]  /*4890*/  FSEL R8, RZ, -23, P0 ;  /* 0xc1b80000ff087808 */ /* 0x000fe40000000000 */
[----:B------:R-:W-:Y:S01]  /*48a0*/  ISETP.GT.U32.AND P0, PT, R6, 0x7f7fffff, PT ;  /* 0x7f7fffff0600780c */ /* 0x000fe20003f04070 */
[----:B------:R-:W-:Y:S01]  /*48b0*/  FMUL R5, R5, R5 ;  /* 0x0000000505057220 */ /* 0x000fe20000400000 */
[----:B----4-:R-:W-:Y:S01]  /*48c0*/  FADD R9, -R2, R9 ;  /* 0x0000000902097221 */ /* 0x010fe20000000100 */
[----:B------:R-:W-:-:S02]  /*48d0*/  FFMA R8, R23, 1.1920928955078125e-07, R8 ;  /* 0x3400000017087823 */ /* 0x000fc40000000008 */
[----:B------:R-:W-:Y:S01]  /*48e0*/  FMUL R5, R10, R5 ;  /* 0x000000050a057220 */ /* 0x000fe20000400000 */
[----:B------:R-:W-:Y:S01]  /*48f0*/  FMUL R9, R9, R9 ;  /* 0x0000000909097220 */ /* 0x000fe20000400000 */
[----:B------:R-:W-:Y:S02]  /*4900*/  FFMA R2, R6, R11, +INF ;  /* 0x7f80000006027423 */ /* 0x000fe4000000000b */
[----:B------:R-:W-:Y:S01]  /*4910*/  FMUL R5, R10, R5 ;  /* 0x000000050a057220 */ /* 0x000fe20000400000 */
[----:B--2---:R-:W-:-:S03]  /*4920*/  FMUL R9, R0, R9 ;  /* 0x0000000900097220 */ /* 0x004fc60000400000 */
[----:B------:R-:W-:Y:S01]  /*4930*/  @!P0 FFMA R2, R8, 0.69314718246459960938, R25 ;  /* 0x3f31721808028823 */ /* 0x000fe20000000019 */
[----:B------:R-:W-:-:S04]  /*4940*/  FFMA R5, R0, R9, R5 ;  /* 0x0000000900057223 */ /* 0x000fc80000000005 */
[----:B------:R-:W-:Y:S01]  /*4950*/  FSEL R2, R2, -INF , P1 ;  /* 0xff80000002027808 */ /* 0x000fe20000800000 */
[----:B------:R-:W-:-:S04]  /*4960*/  FFMA R5, R5, 2, R12 ;  /* 0x4000000005057823 */ /* 0x000fc8000000000c */
[----:B------:R-:W-:-:S04]  /*4970*/  FADD R2, R5, R2 ;  /* 0x0000000205027221 */ /* 0x000fc80000000000 */
[----:B------:R-:W0:Y:S01]  /*4980*/  F2F.F64.F32 R8, R2 ;  /* 0x0000000200087310 */ /* 0x000e220000201800 */
[----:B------:R-:W-:Y:S01]  /*4990*/  IMAD.MOV.U32 R10, RZ, RZ, 0x652b82fe ;  /* 0x652b82feff0a7424 */ /* 0x000fe200078e00ff */
[----:B------:R-:W-:Y:S01]  /*49a0*/  MOV R11, 0x3ff71547 ;  /* 0x3ff71547000b7802 */ /* 0x000fe20000000f00 */
[----:B0-----:R-:W-:-:S08]  /*49b0*/  DMUL R8, R8, -0.5 ;  /* 0xbfe0000008087828 */ /* 0x001fd00000000000 */
[----:B------:R-:W-:-:S08]  /*49c0*/  DFMA R10, R8, R10, 6.75539944105574400000e+15 ;  /* 0x43380000080a742b */ /* 0x000fd0000000000a */
[----:B------:R-:W-:-:S08]  /*49d0*/  DADD R12, R10, -6.75539944105574400000e+15 ;  /* 0xc33800000a0c7429 */ /* 0x000fd00000000000 */
[----:B------:R-:W-:-:S08]  /*49e0*/  DFMA R36, R12, -R36, R8 ;  /* 0x800000240c24722b */ /* 0x000fd00000000008 */
[----:B------:R-:W-:Y:S01]  /*49f0*/  DFMA R12, R12, -UR6, R36 ;  /* 0x800000060c0c7c2b */ /* 0x000fe20008000024 */
        /* <DEDUP_REMOVED lines=27> */
[----:B------:R-:W0:Y:S01]  /*4bb0*/  F2I.TRUNC.NTZ R7, R7 ;  /* 0x0000000700077305 */ /* 0x000e22000020f100 */
[----:B------:R-:W-:-:S06]  /*4bc0*/  FSETP.GEU.AND P0, PT, |R9|, 4.1917929649353027344, PT ;  /* 0x4086232b0900780b */ /* 0x000fcc0003f0e200 */
[C---:B------:R-:W-:Y:S01]  /*4bd0*/  DFMA R20, R12.reuse, R20, 1 ;  /* 0x3ff000000c14742b */ /* 0x040fe20000000014 */
[----:B------:R-:W-:Y:S07]  /*4be0*/  BSSY.RECONVERGENT B2, `(.L_x_55) ;  /* 0x0000013000027945 */ /* 0x000fee0003800200 */
[----:B------:R-:W-:Y:S01]  /*4bf0*/  DFMA R20, R12, R20, 1 ;  /* 0x3ff000000c14742b */ /* 0x000fe20000000014 */
[----:B0-----:R-:W-:-:S09]  /*4c00*/  IMAD R2, R7, 0x6, RZ ;  /* 0x0000000607027824 */ /* 0x001fd200078e02ff */
[----:B------:R-:W-:Y:S01]  /*4c10*/  IMAD R13, R10, 0x100000, R21 ;  /* 0x001000000a0d7824 */ /* 0x000fe200078e0215 */
[----:B------:R-:W-:Y:S01]  /*4c20*/  MOV R12, R20 ;  /* 0x00000014000c7202 */ /* 0x000fe20000000f00 */
[----:B------:R-:W-:Y:S06]  /*4c30*/  @!P0 BRA `(.L_x_56) ;  /* 0x0000000000348947 */ /* 0x000fec0003800000 */
[----:B------:R-:W-:Y:S01]  /*4c40*/  FSETP.GEU.AND P1, PT, |R9|, 4.2275390625, PT ;  /* 0x408748000900780b */ /* 0x000fe20003f2e200 */
[C---:B------:R-:W-:Y:S02]  /*4c50*/  DADD R12, R8.reuse, +INF ;  /* 0x7ff00000080c7429 */ /* 0x040fe40000000000 */
[----:B------:R-:W-:-:S08]  /*4c60*/  DSETP.GEU.AND P0, PT, R8, RZ, PT ;  /* 0x000000ff0800722a */ /* 0x000fd00003f0e000 */
[----:B------:R-:W-:Y:S02]  /*4c70*/  FSEL R12, R12, RZ, P0 ;  /* 0x000000ff0c0c7208 */ /* 0x000fe40000000000 */
[----:B------:R-:W-:Y:S01]  /*4c80*/  @!P1 LEA.HI R0, R10, R10, RZ, 0x1 ;  /* 0x0000000a0a009211 */ /* 0x000fe200078f08ff */
[----:B------:R-:W-:Y:S01]  /*4c90*/  @!P1 IMAD.MOV.U32 R6, RZ, RZ, R20 ;  /* 0x000000ffff069224 */ /* 0x000fe200078e0014 */
[----:B------:R-:W-:Y:S02]  /*4ca0*/  FSEL R13, R13, RZ, P0 ;  /* 0x000000ff0d0d7208 */ /* 0x000fe40000000000 */
[----:B------:R-:W-:-:S05]  /*4cb0*/  @!P1 SHF.R.S32.HI R7, RZ, 0x1, R0 ;  /* 0x00000001ff079819 */ /* 0x000fca0000011400 */
[----:B------:R-:W-:Y:S01]  /*4cc0*/  @!P1 IMAD.IADD R8, R10, 0x1, -R7 ;  /* 0x000000010a089824 */ /* 0x000fe200078e0a07 */
[----:B------:R-:W-:-:S04]  /*4cd0*/  @!P1 LEA R7, R7, R21, 0x14 ;  /* 0x0000001507079211 */ /* 0x000fc800078ea0ff */
[----:B------:R-:W-:Y:S02]  /*4ce0*/  @!P1 LEA R9, R8, 0x3ff00000, 0x14 ;  /* 0x3ff0000008099811 */ /* 0x000fe400078ea0ff */
[----:B------:R-:W-:-:S06]  /*4cf0*/  @!P1 MOV R8, RZ ;  /* 0x000000ff00089202 */ /* 0x000fcc0000000f00 */
[----:B------:R-:W-:-:S11]  /*4d00*/  @!P1 DMUL R12, R6, R8 ;  /* 0x00000008060c9228 */ /* 0x000fd60000000000 */
.L_x_56:
[----:B------:R-:W-:Y:S05]  /*4d10*/  BSYNC.RECONVERGENT B2 ;  /* 0x0000000000027941 */ /* 0x000fea0003800200 */
.L_x_55:
[----:B------:R-:W0:Y:S01]  /*4d20*/  F2F.F32.F64 R12, R12 ;  /* 0x0000000c000c7310 */ /* 0x000e220000301000 */
[----:B------:R-:W-:-:S04]  /*4d30*/  IADD3 R15, P0, PT, R2, R15, RZ ;  /* 0x0000000f020f7210 */ /* 0x000fc80007f1e0ff */
[----:B------:R-:W-:Y:S02]  /*4d40*/  LEA.HI.X.SX32 R2, R2, R4, 0x1, P0 ;  /* 0x0000000402027211 */ /* 0x000fe400000f0eff */
[----:B------:R-:W-:-:S04]  /*4d50*/  LEA R4, P0, R15, R18, 0x2 ;  /* 0x000000120f047211 */ /* 0x000fc800078010ff */
[----:B------:R-:W-:Y:S01]  /*4d60*/  LEA.HI.X R5, R15, R19, R2, 0x2, P0 ;  /* 0x000000130f057211 */ /* 0x000fe200000f1402 */
[----:B0----5:R-:W-:-:S05]  /*4d70*/  FMUL R3, R12, R3 ;  /* 0x000000030c037220 */ /* 0x021fca0000400000 */
[----:B------:R0:W-:Y:S04]  /*4d80*/  STG.E desc[UR8][R18.64+0xc], R3 ;  /* 0x00000c0312007986 */ /* 0x0001e8000c101908 */
[----:B------:R-:W2:Y:S02]  /*4d90*/  LDG.E R0, desc[UR8][R4.64+0x18] ;  /* 0x0000180804007981 */ /* 0x000ea4000c1e1900 */
[----:B--2---:R-:W-:-:S05]  /*4da0*/  FADD R7, R0, 1 ;  /* 0x3f80000000077421 */ /* 0x004fca0000000000 */
[----:B------:R0:W-:Y:S01]  /*4db0*/  STG.E desc[UR8][R4.64+0x18], R7 ;  /* 0x0000180704007986 */ /* 0x0001e2000c101908 */
[----:B------:R-:W-:Y:S05]  /*4dc0*/  BRA `(.L_x_57) ;  /* 0x0000000000a47947 */ /* 0x000fea0003800000 */
.L_x_41:
[----:B------:R-:W2:Y:S04]  /*4dd0*/  LDG.E R8, desc[UR8][R18.64+0x14] ;  /* 0x0000140812087981 */ /* 0x000ea8000c1e1900 */
[----:B------:R-:W3:Y:S04]  /*4de0*/  LDG.E R5, desc[UR8][R20.64] ;  /* 0x0000000814057981 */ /* 0x000ee8000c1e1900 */
[----:B------:R-:W3:Y:S04]  /*4df0*/  LDG.E R0, desc[UR8][R18.64] ;  /* 0x0000000812007981 */ /* 0x000ee8000c1e1900 */
[----:B------:R-:W4:Y:S04]  /*4e00*/  LDG.E R11, desc[UR8][R20.64+0x4] ;  /* 0x00000408140b7981 */ /* 0x000f28000c1e1900 */
[----:B------:R-:W4:Y:S04]  /*4e10*/  LDG.E R4, desc[UR8][R18.64+0x4] ;  /* 0x0000040812047981 */ /* 0x000f28000c1e1900 */
[----:B------:R-:W4:Y:S01]  /*4e20*/  LDG.E R10, desc[UR8][R18.64+0x10] ;  /* 0x00001008120a7981 */ /* 0x000f22000c1e1900 */
[----:B------:R-:W0:Y:S01]  /*4e30*/  LDC.64 R2, c[0x0][0x3b0] ;  /* 0x0000ec00ff027b82 */ /* 0x000e220000000a00 */
[----:B--2---:R-:W1:Y:S01]  /*4e40*/  F2I.TRUNC.NTZ R8, R8 ;  /* 0x0000000800087305 */ /* 0x004e62000020f100 */
[----:B---3--:R-:W-:Y:S01]  /*4e50*/  FADD R9, R0, R5 ;  /* 0x0000000500097221 */ /* 0x008fe20000000000 */
[C---:B-1----:R-:W-:Y:S01]  /*4e60*/  VIADD R6, R8.reuse, 0x1 ;  /* 0x0000000108067836 */ /* 0x042fe20000000000 */
[----:B------:R-:W-:Y:S01]  /*4e70*/  SHF.L.U32 R7, R8, 0x1, RZ ;  /* 0x0000000108077819 */ /* 0x000fe200000006ff */
[----:B----4-:R-:W-:-:S03]  /*4e80*/  FADD R11, R4, R11 ;  /* 0x0000000b040b7221 */ /* 0x010fc60000000000 */
[----:B------:R-:W-:Y:S01]  /*4e90*/  I2FP.F32.S32 R13, R6 ;  /* 0x00000006000d7245 */ /* 0x000fe20000201400 */
[----:B------:R-:W-:-:S04]  /*4ea0*/  IMAD.WIDE R6, R7, 0x4, R18 ;  /* 0x0000000407067825 */ /* 0x000fc800078e0212 */
[----:B------:R-:W-:Y:S04]  /*4eb0*/  STG.E desc[UR8][R18.64+0x14], R13 ;  /* 0x0000140d12007986 */ /* 0x000fe8000c101908 */
[----:B------:R1:W-:Y:S04]  /*4ec0*/  STG.E desc[UR8][R6.64+0x18], R9 ;  /* 0x0000180906007986 */ /* 0x0003e8000c101908 */
[----:B------:R2:W-:Y:S04]  /*4ed0*/  STG.E desc[UR8][R6.64+0x1c], R11 ;  /* 0x00001c0b06007986 */ /* 0x0005e8000c101908 */
[----:B0-----:R-:W3:Y:S01]  /*4ee0*/  LDG.E R15, desc[UR8][R2.64] ;  /* 0x00000008020f7981 */ /* 0x001ee2000c1e1900 */
[----:B------:R-:W0:Y:S01]  /*4ef0*/  F2I.TRUNC.NTZ R10, R10 ;  /* 0x0000000a000a7305 */ /* 0x000e22000020f100 */
[----:B------:R-:W-:-:S05]  /*4f00*/  IMAD.SHL.U32 R5, R8, 0x4, RZ ;  /* 0x0000000408057824 */ /* 0x000fca00078e00ff */
[----:B------:R-:W-:Y:S02]  /*4f10*/  SHF.R.S32.HI R21, RZ, 0x1f, R5 ;  /* 0x0000001fff157819 */ /* 0x000fe40000011405 */
[----:B0-----:R-:W-:-:S04]  /*4f20*/  SHF.L.U32 R0, R10, 0x1, RZ ;  /* 0x000000010a007819 */ /* 0x001fc800000006ff */
        /* <DEDUP_REMOVED lines=13> */
[----:B------:R-:W-:Y:S01]  /*5000*/  LEA.HI.X.SX32 R0, R7, R0, 0x1, P0 ;  /* 0x0000000007007211 */ /* 0x000fe200000f0eff */
[----:B0-----:R-:W-:Y:S01]  /*5010*/  IMAD.MOV.U32 R15, RZ, RZ, 0x3f800000 ;  /* 0x3f800000ff0f7424 */ /* 0x001fe200078e00ff */
[----:B------:R-:W-:-:S04]  /*5020*/  LEA R6, P0, R21, R18, 0x2 ;  /* 0x0000001215067211 */ /* 0x000fc800078010ff */
[----:B------:R-:W-:Y:S01]  /*5030*/  LEA.HI.X R7, R21, R19, R0, 0x2, P0 ;  /* 0x0000001315077211 */ /* 0x000fe200000f1400 */
[----:B--2---:R1:W-:Y:S04]  /*5040*/  STG.E desc[UR8][R4.64+0x24], R13 ;  /* 0x0000240d04007986 */ /* 0x0043e8000c101908 */
[----:B------:R1:W-:Y:S04]  /*5050*/  STG.E desc[UR8][R6.64+0x18], R15 ;  /* 0x0000180f06007986 */ /* 0x0003e8000c101908 */
.L_x_57:
[----:B------:R-:W-:Y:S05]  /*5060*/  BSYNC.RECONVERGENT B1 ;  /* 0x0000000000017941 */ /* 0x000fea0003800200 */
.L_x_40:
[----:B------:R-:W2:Y:S01]  /*5070*/  LDCU UR5, c[0x0][0x3ac] ;  /* 0x00007580ff0577ac */ /* 0x000ea20008000800 */
[----:B------:R-:W-:-:S04]  /*5080*/  IADD3 R30, PT, PT, R30, 0x1, RZ ;  /* 0x000000011e1e7810 */ /* 0x000fc80007ffe0ff */
[----:B--2---:R-:W-:-:S13]  /*5090*/  ISETP.NE.AND P0, PT, R30, UR5, PT ;  /* 0x000000051e007c0c */ /* 0x004fda000bf05270 */
[----:B------:R-:W-:Y:S05]  /*50a0*/  @P0 BRA `(.L_x_58) ;  /* 0xffffffd4008c0947 */ /* 0x000fea000383ffff */
.L_x_2:
[----:B------:R-:W-:Y:S05]  /*50b0*/  BSYNC.RECONVERGENT B0 ;  /* 0x0000000000007941 */ /* 0x000fea0003800200 */
.L_x_0:
[----:B------:R-:W-:Y:S05]  /*50c0*/  @P2 BRA `(.L_x_59) ;  /* 0xffffffb000282947 */ /* 0x000fea000383ffff */
[----:B------:R-:W-:Y:S05]  /*50d0*/  EXIT ;  /* 0x000000000000794d */ /* 0x000fea0003800000 */
        .weak           $__internal_0_$__cuda_sm20_dblrcp_rn_slowpath_v3
        .type           $__internal_0_$__cuda_sm20_dblrcp_rn_slowpath_v3,@function
        .size           $__internal_0_$__cuda_sm20_dblrcp_rn_slowpath_v3,($__internal_1_$__cuda_sm20_rcp_rn_f32_slowpath - $__internal_0_$__cuda_sm20_dblrcp_rn_slowpath_v3)
$__internal_0_$__cuda_sm20_dblrcp_rn_slowpath_v3:
[----:B------:R-:W-:Y:S01]  /*50e0*/  DSETP.GTU.AND P0, PT, |R22|, +INF , PT ;  /* 0x7ff000001600742a */ /* 0x000fe20003f0c200 */
[----:B------:R-:W-:-:S13]  /*50f0*/  BSSY.RECONVERGENT B3, `(.L_x_60) ;  /* 0x0000023000037945 */ /* 0x000fda0003800200 */
[----:B------:R-:W-:Y:S05]  /*5100*/  @P0 BRA `(.L_x_61) ;  /* 0x00000000007c0947 */ /* 0x000fea0003800000 */
[----:B------:R-:W-:-:S05]  /*5110*/  LOP3.LUT R27, R23, 0x7fffffff, RZ, 0xc0, !PT ;  /* 0x7fffffff171b7812 */ /* 0x000fca00078ec0ff */
[----:B------:R-:W-:-:S05]  /*5120*/  VIADD R24, R27, 0xffffffff ;  /* 0xffffffff1b187836 */ /* 0x000fca0000000000 */
[----:B------:R-:W-:-:S13]  /*5130*/  ISETP.GE.U32.AND P0, PT, R24, 0x7fefffff, PT ;  /* 0x7fefffff1800780c */ /* 0x000fda0003f06070 */
[----:B------:R-:W-:Y:S02]  /*5140*/  @P0 LOP3.LUT R25, R23, 0x7ff00000, RZ, 0x3c, !PT ;  /* 0x7ff0000017190812 */ /* 0x000fe400078e3cff */
[----:B------:R-:W-:Y:S01]  /*5150*/  @P0 MOV R24, RZ ;  /* 0x000000ff00180202 */ /* 0x000fe20000000f00 */
[----:B------:R-:W-:Y:S06]  /*5160*/  @P0 BRA `(.L_x_62) ;  /* 0x00000000006c0947 */ /* 0x000fec0003800000 */
[----:B------:R-:W-:-:S13]  /*5170*/  ISETP.GE.U32.AND P0, PT, R27, 0x1000001, PT ;  /* 0x010000011b00780c */ /* 0x000fda0003f06070 */
[----:B------:R-:W-:Y:S05]  /*5180*/  @!P0 BRA `(.L_x_63) ;  /* 0x0000000000348947 */ /* 0x000fea0003800000 */
[----:B------:R-:W-:Y:S01]  /*5190*/  VIADD R25, R23, 0xc0200000 ;  /* 0xc020000017197836 */ /* 0x000fe20000000000 */
[----:B------:R-:W-:-:S03]  /*51a0*/  MOV R24, R22 ;  /* 0x0000001600187202 */ /* 0x000fc60000000f00 */
[----:B------:R-:W0:Y:S03]  /*51b0*/  MUFU.RCP64H R27, R25 ;  /* 0x00000019001b7308 */ /* 0x000e260000001800 */
[----:B0-----:R-:W-:-:S08]  /*51c0*/  DFMA R28, -R24, R26, 1 ;  /* 0x3ff00000181c742b */ /* 0x001fd0000000011a */
[----:B------:R-:W-:-:S08]  /*51d0*/  DFMA R28, R28, R28, R28 ;  /* 0x0000001c1c1c722b */ /* 0x000fd0000000001c */
[----:B------:R-:W-:-:S08]  /*51e0*/  DFMA R28, R26, R28, R26 ;  /* 0x0000001c1a1c722b */ /* 0x000fd0000000001a */
[----:B------:R-:W-:-:S08]  /*51f0*/  DFMA R26, -R24, R28, 1 ;  /* 0x3ff00000181a742b */ /* 0x000fd0000000011c */
[----:B------:R-:W-:-:S08]  /*5200*/  DFMA R26, R28, R26, R28 ;  /* 0x0000001a1c1a722b */ /* 0x000fd0000000001c */
[----:B------:R-:W-:-:S08]  /*5210*/  DMUL R26, R26, 2.2250738585072013831e-308 ;  /* 0x001000001a1a7828 */ /* 0x000fd00000000000 */
[----:B------:R-:W-:-:S08]  /*5220*/  DFMA R22, -R22, R26, 1 ;  /* 0x3ff000001616742b */ /* 0x000fd0000000011a */
[----:B------:R-:W-:-:S08]  /*5230*/  DFMA R22, R22, R22, R22 ;  /* 0x000000161616722b */ /* 0x000fd00000000016 */
[----:B------:R-:W-:Y:S01]  /*5240*/  DFMA R24, R26, R22, R26 ;  /* 0x000000161a18722b */ /* 0x000fe2000000001a */
[----:B------:R-:W-:Y:S10]  /*5250*/  BRA `(.L_x_62) ;  /* 0x0000000000307947 */ /* 0x000ff40003800000 */
.L_x_63:
[----:B------:R-:W-:Y:S01]  /*5260*/  DMUL R22, R22, 8.11296384146066816958e+31 ;  /* 0x4690000016167828 */ /* 0x000fe20000000000 */
[----:B------:R-:W-:-:S05]  /*5270*/  IMAD.MOV.U32 R24, RZ, RZ, R26 ;  /* 0x000000ffff187224 */ /* 0x000fca00078e001a */
[----:B------:R-:W0:Y:S02]  /*5280*/  MUFU.RCP64H R25, R23 ;  /* 0x0000001700197308 */ /* 0x000e240000001800 */
[----:B0-----:R-:W-:-:S08]  /*5290*/  DFMA R26, -R22, R24, 1 ;  /* 0x3ff00000161a742b */ /* 0x001fd00000000118 */
[----:B------:R-:W-:-:S08]  /*52a0*/  DFMA R26, R26, R26, R26 ;  /* 0x0000001a1a1a722b */ /* 0x000fd0000000001a */
[----:B------:R-:W-:-:S08]  /*52b0*/  DFMA R26, R24, R26, R24 ;  /* 0x0000001a181a722b */ /* 0x000fd00000000018 */
[----:B------:R-:W-:-:S08]  /*52c0*/  DFMA R24, -R22, R26, 1 ;  /* 0x3ff000001618742b */ /* 0x000fd0000000011a */
[----:B------:R-:W-:-:S08]  /*52d0*/  DFMA R24, R26, R24, R26 ;  /* 0x000000181a18722b */ /* 0x000fd0000000001a */
[----:B------:R-:W-:Y:S01]  /*52e0*/  DMUL R24, R24, 8.11296384146066816958e+31 ;  /* 0x4690000018187828 */ /* 0x000fe20000000000 */
[----:B------:R-:W-:Y:S10]  /*52f0*/  BRA `(.L_x_62) ;  /* 0x0000000000087947 */ /* 0x000ff40003800000 */
.L_x_61:
[----:B------:R-:W-:Y:S02]  /*5300*/  LOP3.LUT R25, R23, 0x80000, RZ, 0xfc, !PT ;  /* 0x0008000017197812 */ /* 0x000fe400078efcff */
[----:B------:R-:W-:-:S07]  /*5310*/  MOV R24, R22 ;  /* 0x0000001600187202 */ /* 0x000fce0000000f00 */
.L_x_62:
[----:B------:R-:W-:Y:S05]  /*5320*/  BSYNC.RECONVERGENT B3 ;  /* 0x0000000000037941 */ /* 0x000fea0003800200 */
.L_x_60:
[----:B------:R-:W-:-:S04]  /*5330*/  IMAD.MOV.U32 R37, RZ, RZ, 0x0 ;  /* 0x00000000ff257424 */ /* 0x000fc800078e00ff */
[----:B------:R-:W-:Y:S05]  /*5340*/  RET.REL.NODEC R36 `(_Z6updatePfiPiiPA2_fiiS_fff) ;  /* 0xffffffac242c7950 */ /* 0x000fea0003c3ffff */
        .weak           $__internal_1_$__cuda_sm20_rcp_rn_f32_slowpath
        .type           $__internal_1_$__cuda_sm20_rcp_rn_f32_slowpath,@function
        .size           $__internal_1_$__cuda_sm20_rcp_rn_f32_slowpath,($__internal_2_$__cuda_sm20_sqrt_rn_f32_slowpath - $__internal_1_$__cuda_sm20_rcp_rn_f32_slowpath)
$__internal_1_$__cuda_sm20_rcp_rn_f32_slowpath:
[----:B------:R-:W-:Y:S01]  /*5350*/  SHF.L.U32 R7, R39, 0x1, RZ ;  /* 0x0000000127077819 */ /* 0x000fe200000006ff */
[----:B------:R-:W-:Y:S01]  /*5360*/  BSSY.RECONVERGENT B3, `(.L_x_64) ;  /* 0x0000031000037945 */ /* 0x000fe20003800200 */
[----:B------:R-:W-:Y:S02]  /*5370*/  IMAD.MOV.U32 R6, RZ, RZ, R39 ;  /* 0x000000ffff067224 */ /* 0x000fe400078e0027 */
[----:B------:R-:W-:-:S04]  /*5380*/  SHF.R.U32.HI R7, RZ, 0x18, R7 ;  /* 0x00000018ff077819 */ /* 0x000fc80000011607 */
[----:B------:R-:W-:-:S13]  /*5390*/  ISETP.NE.U32.AND P0, PT, R7, RZ, PT ;  /* 0x000000ff0700720c */ /* 0x000fda0003f05070 */
[----:B------:R-:W-:Y:S05]  /*53a0*/  @P0 BRA `(.L_x_65) ;  /* 0x0000000000280947 */ /* 0x000fea0003800000 */
[----:B------:R-:W-:-:S04]  /*53b0*/  SHF.L.U32 R7, R6, 0x1, RZ ;  /* 0x0000000106077819 */ /* 0x000fc800000006ff */
[----:B------:R-:W-:-:S13]  /*53c0*/  ISETP.NE.AND P0, PT, R7, RZ, PT ;  /* 0x000000ff0700720c */ /* 0x000fda0003f05270 */
[----:B------:R-:W-:Y:S01]  /*53d0*/  @P0 FFMA R40, R6, 1.84467440737095516160e+19, RZ ;  /* 0x5f80000006280823 */ /* 0x000fe200000000ff */
[----:B------:R-:W-:Y:S08]  /*53e0*/  @!P0 MUFU.RCP R39, R6 ;  /* 0x0000000600278308 */ /* 0x000ff00000001000 */
[----:B------:R-:W0:Y:S02]  /*53f0*/  @P0 MUFU.RCP R7, R40 ;  /* 0x0000002800070308 */ /* 0x000e240000001000 */
[----:B0-----:R-:W-:-:S04]  /*5400*/  @P0 FFMA R41, R40, R7, -1 ;  /* 0xbf80000028290423 */ /* 0x001fc80000000007 */
[----:B------:R-:W-:-:S04]  /*5410*/  @P0 FADD.FTZ R42, -R41, -RZ ;  /* 0x800000ff292a0221 */ /* 0x000fc80000010100 */
[----:B------:R-:W-:-:S04]  /*5420*/  @P0 FFMA R7, R7, R42, R7 ;  /* 0x0000002a07070223 */ /* 0x000fc80000000007 */
[----:B------:R-:W-:Y:S01]  /*5430*/  @P0 FFMA R39, R7, 1.84467440737095516160e+19, RZ ;  /* 0x5f80000007270823 */ /* 0x000fe200000000ff */
[----:B------:R-:W-:Y:S06]  /*5440*/  BRA `(.L_x_66) ;  /* 0x0000000000887947 */ /* 0x000fec0003800000 */
.L_x_65:
[----:B------:R-:W-:-:S05]  /*5450*/  VIADD R39, R7, 0xffffff03 ;  /* 0xffffff0307277836 */ /* 0x000fca0000000000 */
[----:B------:R-:W-:-:S13]  /*5460*/  ISETP.GT.U32.AND P0, PT, R39, 0x1, PT ;  /* 0x000000012700780c */ /* 0x000fda0003f04070 */
[----:B------:R-:W-:Y:S05]  /*5470*/  @P0 BRA `(.L_x_67) ;  /* 0x0000000000780947 */ /* 0x000fea0003800000 */
[----:B------:R-:W-:Y:S01]  /*5480*/  LOP3.LUT R40, R6, 0x7fffff, RZ, 0xc0, !PT ;  /* 0x007fffff06287812 */ /* 0x000fe200078ec0ff */
[----:B------:R-:W-:Y:S01]  /*5490*/  VIADD R7, R7, 0xffffff04 ;  /* 0xffffff0407077836 */ /* 0x000fe20000000000 */
[----:B------:R-:W-:Y:S02]  /*54a0*/  MOV R44, 0x3 ;  /* 0x00000003002c7802 */ /* 0x000fe40000000f00 */
[----:B------:R-:W-:-:S04]  /*54b0*/  LOP3.LUT R41, R40, 0x3f800000, RZ, 0xfc, !PT ;  /* 0x3f80000028297812 */ /* 0x000fc800078efcff */
[----:B------:R-:W0:Y:S02]  /*54c0*/  MUFU.RCP R40, R41 ;  /* 0x0000002900287308 */ /* 0x000e240000001000 */
[----:B0-----:R-:W-:-:S04]  /*54d0*/  FFMA R42, R41, R40, -1 ;  /* 0xbf800000292a7423 */ /* 0x001fc80000000028 */
[----:B------:R-:W-:-:S04]  /*54e0*/  FADD.FTZ R43, -R42, -RZ ;  /* 0x800000ff2a2b7221 */ /* 0x000fc80000010100 */
[CCC-:B------:R-:W-:Y:S01]  /*54f0*/  FFMA.RM R42, R40.reuse, R43.reuse, R40.reuse ;  /* 0x0000002b282a7223 */ /* 0x1c0fe20000004028 */
[----:B------:R-:W-:-:S04]  /*5500*/  FFMA.RP R43, R40, R43, R40 ;  /* 0x0000002b282b7223 */ /* 0x000fc80000008028 */
[C---:B------:R-:W-:Y:S02]  /*5510*/  LOP3.LUT R40, R42.reuse, 0x7fffff, RZ, 0xc0, !PT ;  /* 0x007fffff2a287812 */ /* 0x040fe400078ec0ff */
[----:B------:R-:W-:Y:S02]  /*5520*/  FSETP.NEU.FTZ.AND P0, PT, R42, R43, PT ;  /* 0x0000002b2a00720b */ /* 0x000fe40003f1d000 */
[----:B------:R-:W-:Y:S02]  /*5530*/  SHF.L.U32 R43, R44, R39, RZ ;  /* 0x000000272c2b7219 */ /* 0x000fe400000006ff */
[----:B------:R-:W-:Y:S02]  /*5540*/  LOP3.LUT R40, R40, 0x800000, RZ, 0xfc, !PT ;  /* 0x0080000028287812 */ /* 0x000fe400078efcff */
[----:B------:R-:W-:Y:S02]  /*5550*/  SEL R41, RZ, 0xffffffff, !P0 ;  /* 0xffffffffff297807 */ /* 0x000fe40004000000 */
[----:B------:R-:W-:-:S02]  /*5560*/  LOP3.LUT R42, R43, R40, RZ, 0xc0, !PT ;  /* 0x000000282b2a7212 */ /* 0x000fc400078ec0ff */
[----:B------:R-:W-:Y:S01]  /*5570*/  SHF.R.U32.HI R7, RZ, R7, R40 ;  /* 0x00000007ff077219 */ /* 0x000fe20000011628 */
[----:B------:R-:W-:Y:S01]  /*5580*/  IMAD.MOV R41, RZ, RZ, -R41 ;  /* 0x000000ffff297224 */ /* 0x000fe200078e0a29 */
[----:B------:R-:W-:-:S04]  /*5590*/  SHF.R.U32.HI R42, RZ, R39, R42 ;  /* 0x00000027ff2a7219 */ /* 0x000fc8000001162a */
[----:B------:R-:W-:Y:S02]  /*55a0*/  LOP3.LUT P1, RZ, R41, R39, R40, 0xf8, !PT ;  /* 0x0000002729ff7212 */ /* 0x000fe4000782f828 */
[C---:B------:R-:W-:Y:S02]  /*55b0*/  LOP3.LUT P0, RZ, R42.reuse, 0x1, RZ, 0xc0, !PT ;  /* 0x000000012aff7812 */ /* 0x040fe4000780c0ff */
[----:B------:R-:W-:-:S04]  /*55c0*/  LOP3.LUT P3, RZ, R42, 0x2, RZ, 0xc0, !PT ;  /* 0x000000022aff7812 */ /* 0x000fc8000786c0ff */
[----:B------:R-:W-:Y:S02]  /*55d0*/  PLOP3.LUT P0, PT, P0, P1, P3, 0xe0, 0x0 ;  /* 0x000000000000781c */ /* 0x000fe40000703c30 */
[----:B------:R-:W-:Y:S02]  /*55e0*/  LOP3.LUT P1, RZ, R6, 0x7fffff, RZ, 0xc0, !PT ;  /* 0x007fffff06ff7812 */ /* 0x000fe4000782c0ff */
[----:B------:R-:W-:-:S04]  /*55f0*/  SEL R39, RZ, 0x1, !P0 ;  /* 0x00000001ff277807 */ /* 0x000fc80004000000 */
[----:B------:R-:W-:-:S04]  /*5600*/  IADD3 R39, PT, PT, -R39, RZ, RZ ;  /* 0x000000ff27277210 */ /* 0x000fc80007ffe1ff */
[----:B------:R-:W-:-:S13]  /*5610*/  ISETP.GE.AND P0, PT, R39, RZ, PT ;  /* 0x000000ff2700720c */ /* 0x000fda0003f06270 */
[----:B------:R-:W-:-:S05]  /*5620*/  @!P0 IADD3 R7, PT, PT, R7, 0x1, RZ ;  /* 0x0000000107078810 */ /* 0x000fca0007ffe0ff */
[----:B------:R-:W-:-:S05]  /*5630*/  @!P1 IMAD.SHL.U32 R7, R7, 0x2, RZ ;  /* 0x0000000207079824 */ /* 0x000fca00078e00ff */
[----:B------:R-:W-:Y:S01]  /*5640*/  LOP3.LUT R39, R7, 0x80000000, R6, 0xf8, !PT ;  /* 0x8000000007277812 */ /* 0x000fe200078ef806 */
[----:B------:R-:W-:Y:S06]  /*5650*/  BRA `(.L_x_66) ;  /* 0x0000000000047947 */ /* 0x000fec0003800000 */
.L_x_67:
[----:B------:R0:W1:Y:S02]  /*5660*/  MUFU.RCP R39, R6 ;  /* 0x0000000600277308 */ /* 0x0000640000001000 */
.L_x_66:
[----:B------:R-:W-:Y:S05]  /*5670*/  BSYNC.RECONVERGENT B3 ;  /* 0x0000000000037941 */ /* 0x000fea0003800200 */
.L_x_64:
[----:B0-----:R-:W-:Y:S01]  /*5680*/  MOV R6, R38 ;  /* 0x0000002600067202 */ /* 0x001fe20000000f00 */
[----:B------:R-:W-:-:S04]  /*5690*/  IMAD.MOV.U32 R7, RZ, RZ, 0x0 ;  /* 0x00000000ff077424 */ /* 0x000fc800078e00ff */
[----:B-1----:R-:W-:Y:S05]  /*56a0*/  RET.REL.NODEC R6 `(_Z6updatePfiPiiPA2_fiiS_fff) ;  /* 0xffffffa806547950 */ /* 0x002fea0003c3ffff */
        .weak           $__internal_2_$__cuda_sm20_sqrt_rn_f32_slowpath
        .type           $__internal_2_$__cuda_sm20_sqrt_rn_f32_slowpath,@function
        .size           $__internal_2_$__cuda_sm20_sqrt_rn_f32_slowpath,($__internal_3_$__cuda_sm3x_div_rn_noftz_f32_slowpath - $__internal_2_$__cuda_sm20_sqrt_rn_f32_slowpath)
$__internal_2_$__cuda_sm20_sqrt_rn_f32_slowpath:
[----:B------:R-:W-:-:S13]  /*56b0*/  LOP3.LUT P0, RZ, R22, 0x7fffffff, RZ, 0xc0, !PT ;  /* 0x7fffffff16ff7812 */ /* 0x000fda000780c0ff */
[----:B------:R-:W-:Y:S01]  /*56c0*/  @!P0 MOV R25, R22 ;  /* 0x0000001600198202 */ /* 0x000fe20000000f00 */
[----:B------:R-:W-:Y:S06]  /*56d0*/  @!P0 BRA `(.L_x_68) ;  /* 0x0000000000408947 */ /* 0x000fec0003800000 */
[----:B------:R-:W-:-:S13]  /*56e0*/  FSETP.GEU.FTZ.AND P0, PT, R22, RZ, PT ;  /* 0x000000ff1600720b */ /* 0x000fda0003f1e000 */
[----:B------:R-:W-:Y:S01]  /*56f0*/  @!P0 IMAD.MOV.U32 R25, RZ, RZ, 0x7fffffff ;  /* 0x7fffffffff198424 */ /* 0x000fe200078e00ff */
[----:B------:R-:W-:Y:S06]  /*5700*/  @!P0 BRA `(.L_x_68) ;  /* 0x0000000000348947 */ /* 0x000fec0003800000 */
[----:B------:R-:W-:-:S13]  /*5710*/  FSETP.GTU.FTZ.AND P0, PT, |R22|, +INF , PT ;  /* 0x7f8000001600780b */ /* 0x000fda0003f1c200 */
[----:B------:R-:W-:Y:S01]  /*5720*/  @P0 FADD.FTZ R25, R22, 1 ;  /* 0x3f80000016190421 */ /* 0x000fe20000010000 */
[----:B------:R-:W-:Y:S06]  /*5730*/  @P0 BRA `(.L_x_68) ;  /* 0x0000000000280947 */ /* 0x000fec0003800000 */
[----:B------:R-:W-:-:S13]  /*5740*/  FSETP.NEU.FTZ.AND P0, PT, |R22|, +INF , PT ;  /* 0x7f8000001600780b */ /* 0x000fda0003f1d200 */
[----:B------:R-:W-:-:S04]  /*5750*/  @P0 FFMA R28, R22, 1.84467440737095516160e+19, RZ ;  /* 0x5f800000161c0823 */ /* 0x000fc800000000ff */
[----:B------:R-:W0:Y:S02]  /*5760*/  @P0 MUFU.RSQ R27, R28 ;  /* 0x0000001c001b0308 */ /* 0x000e240000001400 */
[----:B0-----:R-:W-:Y:S01]  /*5770*/  @P0 FMUL.FTZ R23, R28, R27 ;  /* 0x0000001b1c170220 */ /* 0x001fe20000410000 */
[----:B------:R-:W-:-:S03]  /*5780*/  @P0 FMUL.FTZ R26, R27, 0.5 ;  /* 0x3f0000001b1a0820 */ /* 0x000fc60000410000 */
[----:B------:R-:W-:-:S04]  /*5790*/  @P0 FADD.FTZ R25, -R23, -RZ ;  /* 0x800000ff17190221 */ /* 0x000fc80000010100 */
[----:B------:R-:W-:Y:S01]  /*57a0*/  @P0 FFMA R36, R23, R25, R28 ;  /* 0x0000001917240223 */ /* 0x000fe2000000001c */
[----:B------:R-:W-:-:S03]  /*57b0*/  @!P0 MOV R25, R22 ;  /* 0x0000001600198202 */ /* 0x000fc60000000f00 */
[----:B------:R-:W-:-:S04]  /*57c0*/  @P0 FFMA R26, R36, R26, R23 ;  /* 0x0000001a241a0223 */ /* 0x000fc80000000017 */
[----:B------:R-:W-:-:S07]  /*57d0*/  @P0 FMUL.FTZ R25, R26, 2.3283064365386962891e-10 ;  /* 0x2f8000001a190820 */ /* 0x000fce0000410000 */
.L_x_68:
[----:B------:R-:W-:Y:S02]  /*57e0*/  HFMA2 R23, -RZ, RZ, 0, 0 ;  /* 0x00000000ff177431 */ /* 0x000fe400000001ff */
[----:B------:R-:W-:-:S04]  /*57f0*/  IMAD.MOV.U32 R22, RZ, RZ, R24 ;  /* 0x000000ffff167224 */ /* 0x000fc800078e0018 */
[----:B------:R-:W-:Y:S05]  /*5800*/  RET.REL.NODEC R22 `(_Z6updatePfiPiiPA2_fiiS_fff) ;  /* 0xffffffa416fc7950 */ /* 0x000fea0003c3ffff */
        .weak           $__internal_3_$__cuda_sm3x_div_rn_noftz_f32_slowpath
        .type           $__internal_3_$__cuda_sm3x_div_rn_noftz_f32_slowpath,@function
        .size           $__internal_3_$__cuda_sm3x_div_rn_noftz_f32_slowpath,(.L_x_84 - $__internal_3_$__cuda_sm3x_div_rn_noftz_f32_slowpath)
$__internal_3_$__cuda_sm3x_div_rn_noftz_f32_slowpath:
[----:B------:R-:W-:Y:S01]  /*5810*/  SHF.R.U32.HI R4, RZ, 0x17, R9 ;  /* 0x00000017ff047819 */ /* 0x000fe20000011609 */
[----:B------:R-:W-:Y:S01]  /*5820*/  BSSY.RECONVERGENT B4, `(.L_x_69) ;  /* 0x0000064000047945 */ /* 0x000fe20003800200 */
[--C-:B------:R-:W-:Y:S02]  /*5830*/  SHF.R.U32.HI R3, RZ, 0x17, R0.reuse ;  /* 0x00000017ff037819 */ /* 0x100fe40000011600 */
[----:B------:R-:W-:Y:S01]  /*5840*/  LOP3.LUT R12, R4, 0xff, RZ, 0xc0, !PT ;  /* 0x000000ff040c7812 */ /* 0x000fe200078ec0ff */
[----:B------:R-:W-:Y:S01]  /*5850*/  IMAD.MOV.U32 R4, RZ, RZ, R0 ;  /* 0x000000ffff047224 */ /* 0x000fe200078e0000 */
[----:B------:R-:W-:-:S03]  /*5860*/  LOP3.LUT R10, R3, 0xff, RZ, 0xc0, !PT ;  /* 0x000000ff030a7812 */ /* 0x000fc600078ec0ff */
[----:B------:R-:W-:Y:S01]  /*5870*/  VIADD R11, R12, 0xffffffff ;  /* 0xffffffff0c0b7836 */ /* 0x000fe20000000000 */
[----:B------:R-:W-:-:S04]  /*5880*/  IADD3 R8, PT, PT, R10, -0x1, RZ ;  /* 0xffffffff0a087810 */ /* 0x000fc80007ffe0ff */
[----:B------:R-:W-:-:S04]  /*5890*/  ISETP.GT.U32.AND P0, PT, R11, 0xfd, PT ;  /* 0x000000fd0b00780c */ /* 0x000fc80003f04070 */
[----:B------:R-:W-:-:S13]  /*58a0*/  ISETP.GT.U32.OR P0, PT, R8, 0xfd, P0 ;  /* 0x000000fd0800780c */ /* 0x000fda0000704470 */
[----:B------:R-:W-:Y:S01]  /*58b0*/  @!P0 MOV R6, RZ ;  /* 0x000000ff00068202 */ /* 0x000fe20000000f00 */
[----:B------:R-:W-:Y:S06]  /*58c0*/  @!P0 BRA `(.L_x_70) ;  /* 0x0000000000608947 */ /* 0x000fec0003800000 */
[----:B------:R-:W-:Y:S01]  /*58d0*/  FSETP.GTU.FTZ.AND P0, PT, |R0|, +INF , PT ;  /* 0x7f8000000000780b */ /* 0x000fe20003f1c200 */
[----:B------:R-:W-:Y:S01]  /*58e0*/  IMAD.MOV.U32 R3, RZ, RZ, R9 ;  /* 0x000000ffff037224 */ /* 0x000fe200078e0009 */
[----:B------:R-:W-:-:S04]  /*58f0*/  FSETP.GTU.FTZ.AND P1, PT, |R9|, +INF , PT ;  /* 0x7f8000000900780b */ /* 0x000fc80003f3c200 */
[----:B------:R-:W-:-:S13]  /*5900*/  PLOP3.LUT P0, PT, P0, P1, PT, 0xf8, 0x8f ;  /* 0x00000000008f781c */ /* 0x000fda0000703f70 */
[----:B------:R-:W-:Y:S05]  /*5910*/  @P0 BRA `(.L_x_71) ;  /* 0x00000004004c0947 */ /* 0x000fea0003800000 */
[----:B------:R-:W-:-:S13]  /*5920*/  LOP3.LUT P0, RZ, R9, 0x7fffffff, R4, 0xc8, !PT ;  /* 0x7fffffff09ff7812 */ /* 0x000fda000780c804 */
[----:B------:R-:W-:Y:S05]  /*5930*/  @!P0 BRA `(.L_x_72) ;  /* 0x00000004003c8947 */ /* 0x000fea0003800000 */
[C---:B------:R-:W-:Y:S02]  /*5940*/  FSETP.NEU.FTZ.AND P3, PT, |R0|.reuse, +INF , PT ;  /* 0x7f8000000000780b */ /* 0x040fe40003f7d200 */
[----:B------:R-:W-:Y:S02]  /*5950*/  FSETP.NEU.FTZ.AND P1, PT, |R3|, +INF , PT ;  /* 0x7f8000000300780b */ /* 0x000fe40003f3d200 */
[----:B------:R-:W-:-:S11]  /*5960*/  FSETP.NEU.FTZ.AND P0, PT, |R0|, +INF , PT ;  /* 0x7f8000000000780b */ /* 0x000fd60003f1d200 */
[----:B------:R-:W-:Y:S05]  /*5970*/  @!P1 BRA !P3, `(.L_x_72) ;  /* 0x00000004002c9947 */ /* 0x000fea0005800000 */
[----:B------:R-:W-:-:S04]  /*5980*/  LOP3.LUT P3, RZ, R4, 0x7fffffff, RZ, 0xc0, !PT ;  /* 0x7fffffff04ff7812 */ /* 0x000fc8000786c0ff */
[----:B------:R-:W-:-:S13]  /*5990*/  PLOP3.LUT P1, PT, P1, P3, PT, 0x2f, 0xf2 ;  /* 0x0000000000f2781c */ /* 0x000fda0000f26577 */
[----:B------:R-:W-:Y:S05]  /*59a0*/  @P1 BRA `(.L_x_73) ;  /* 0x0000000400181947 */ /* 0x000fea0003800000 */
[----:B------:R-:W-:-:S04]  /*59b0*/  LOP3.LUT P1, RZ, R9, 0x7fffffff, RZ, 0xc0, !PT ;  /* 0x7fffffff09ff7812 */ /* 0x000fc8000782c0ff */
[----:B------:R-:W-:-:S13]  /*59c0*/  PLOP3.LUT P0, PT, P0, P1, PT, 0x2f, 0xf2 ;  /* 0x0000000000f2781c */ /* 0x000fda0000702577 */
[----:B------:R-:W-:Y:S05]  /*59d0*/  @P0 BRA `(.L_x_74) ;  /* 0x0000000400000947 */ /* 0x000fea0003800000 */
[----:B------:R-:W-:Y:S02]  /*59e0*/  ISETP.GE.AND P0, PT, R8, RZ, PT ;  /* 0x000000ff0800720c */ /* 0x000fe40003f06270 */
[----:B------:R-:W-:-:S11]  /*59f0*/  ISETP.GE.AND P1, PT, R11, RZ, PT ;  /* 0x000000ff0b00720c */ /* 0x000fd60003f26270 */
[----:B------:R-:W-:Y:S01]  /*5a00*/  @P0 MOV R6, RZ ;  /* 0x000000ff00060202 */ /* 0x000fe20000000f00 */
[----:B------:R-:W-:Y:S02]  /*5a10*/  @!P0 IMAD.MOV.U32 R6, RZ, RZ, -0x40 ;  /* 0xffffffc0ff068424 */ /* 0x000fe400078e00ff */
[----:B------:R-:W-:Y:S01]  /*5a20*/  @!P0 FFMA R4, R0, 1.84467440737095516160e+19, RZ ;  /* 0x5f80000000048823 */ /* 0x000fe200000000ff */
[----:B------:R-:W-:Y:S02]  /*5a30*/  @!P1 FFMA R9, R3, 1.84467440737095516160e+19, RZ ;  /* 0x5f80000003099823 */ /* 0x000fe400000000ff */
[----:B------:R-:W-:-:S07]  /*5a40*/  @!P1 IADD3 R6, PT, PT, R6, 0x40, RZ ;  /* 0x0000004006069810 */ /* 0x000fce0007ffe0ff */
.L_x_70:
[----:B------:R-:W-:Y:S01]  /*5a50*/  LEA R0, R12, 0xc0800000, 0x17 ;  /* 0xc08000000c007811 */ /* 0x000fe200078eb8ff */
[----:B------:R-:W-:Y:S01]  /*5a60*/  BSSY.RECONVERGENT B5, `(.L_x_75) ;  /* 0x0000036000057945 */ /* 0x000fe20003800200 */
[----:B------:R-:W-:-:S03]  /*5a70*/  IADD3 R3, PT, PT, R10, -0x7f, RZ ;  /* 0xffffff810a037810 */ /* 0x000fc60007ffe0ff */
[----:B------:R-:W-:Y:S02]  /*5a80*/  IMAD.IADD R9, R9, 0x1, -R0 ;  /* 0x0000000109097824 */ /* 0x000fe400078e0a00 */
[C---:B------:R-:W-:Y:S01]  /*5a90*/  IMAD R0, R3.reuse, -0x800000, R4 ;  /* 0xff80000003007824 */ /* 0x040fe200078e0204 */
[----:B------:R-:W-:Y:S01]  /*5aa0*/  IADD3 R3, PT, PT, R3, 0x7f, -R12 ;  /* 0x0000007f03037810 */ /* 0x000fe20007ffe80c */
[----:B------:R-:W0:Y:S01]  /*5ab0*/  MUFU.RCP R8, R9 ;  /* 0x0000000900087308 */ /* 0x000e220000001000 */
[----:B------:R-:W-:-:S03]  /*5ac0*/  FADD.FTZ R11, -R9, -RZ ;  /* 0x800000ff090b7221 */ /* 0x000fc60000010100 */
[----:B------:R-:W-:Y:S02]  /*5ad0*/  IMAD.IADD R3, R3, 0x1, R6 ;  /* 0x0000000103037824 */ /* 0x000fe400078e0206 */
[----:B0-----:R-:W-:-:S04]  /*5ae0*/  FFMA R13, R8, R11, 1 ;  /* 0x3f800000080d7423 */ /* 0x001fc8000000000b */
[----:B------:R-:W-:-:S04]  /*5af0*/  FFMA R15, R8, R13, R8 ;  /* 0x0000000d080f7223 */ /* 0x000fc80000000008 */
[----:B------:R-:W-:-:S04]  /*5b00*/  FFMA R4, R0, R15, RZ ;  /* 0x0000000f00047223 */ /* 0x000fc800000000ff */
[----:B------:R-:W-:-:S04]  /*5b10*/  FFMA R13, R11, R4, R0 ;  /* 0x000000040b0d7223 */ /* 0x000fc80000000000 */
[----:B------:R-:W-:-:S04]  /*5b20*/  FFMA R8, R15, R13, R4 ;  /* 0x0000000d0f087223 */ /* 0x000fc80000000004 */
[----:B------:R-:W-:-:S04]  /*5b30*/  FFMA R11, R11, R8, R0 ;  /* 0x000000080b0b7223 */ /* 0x000fc80000000000 */
[----:B------:R-:W-:-:S05]  /*5b40*/  FFMA R4, R15, R11, R8 ;  /* 0x0000000b0f047223 */ /* 0x000fca0000000008 */
[----:B------:R-:W-:-:S04]  /*5b50*/  SHF.R.U32.HI R0, RZ, 0x17, R4 ;  /* 0x00000017ff007819 */ /* 0x000fc80000011604 */
[----:B------:R-:W-:-:S04]  /*5b60*/  LOP3.LUT R0, R0, 0xff, RZ, 0xc0, !PT ;  /* 0x000000ff00007812 */ /* 0x000fc800078ec0ff */
[----:B------:R-:W-:-:S05]  /*5b70*/  IADD3 R10, PT, PT, R0, R3, RZ ;  /* 0x00000003000a7210 */ /* 0x000fca0007ffe0ff */
[----:B------:R-:W-:-:S05]  /*5b80*/  VIADD R0, R10, 0xffffffff ;  /* 0xffffffff0a007836 */ /* 0x000fca0000000000 */
[----:B------:R-:W-:-:S13]  /*5b90*/  ISETP.GE.U32.AND P0, PT, R0, 0xfe, PT ;  /* 0x000000fe0000780c */ /* 0x000fda0003f06070 */
[----:B------:R-:W-:Y:S05]  /*5ba0*/  @!P0 BRA `(.L_x_76) ;  /* 0x0000000000808947 */ /* 0x000fea0003800000 */
[----:B------:R-:W-:-:S13]  /*5bb0*/  ISETP.GT.AND P0, PT, R10, 0xfe, PT ;  /* 0x000000fe0a00780c */ /* 0x000fda0003f04270 */
[----:B------:R-:W-:Y:S05]  /*5bc0*/  @P0 BRA `(.L_x_77) ;  /* 0x00000000006c0947 */ /* 0x000fea0003800000 */
[----:B------:R-:W-:-:S13]  /*5bd0*/  ISETP.GE.AND P0, PT, R10, 0x1, PT ;  /* 0x000000010a00780c */ /* 0x000fda0003f06270 */
[----:B------:R-:W-:Y:S05]  /*5be0*/  @P0 BRA `(.L_x_78) ;  /* 0x0000000000740947 */ /* 0x000fea0003800000 */
[----:B------:R-:W-:Y:S02]  /*5bf0*/  ISETP.GE.AND P0, PT, R10, -0x18, PT ;  /* 0xffffffe80a00780c */ /* 0x000fe40003f06270 */
[----:B------:R-:W-:-:S11]  /*5c00*/  LOP3.LUT R4, R4, 0x80000000, RZ, 0xc0, !PT ;  /* 0x8000000004047812 */ /* 0x000fd600078ec0ff */
[----:B------:R-:W-:Y:S05]  /*5c10*/  @!P0 BRA `(.L_x_78) ;  /* 0x0000000000688947 */ /* 0x000fea0003800000 */
[CCC-:B------:R-:W-:Y:S01]  /*5c20*/  FFMA.RZ R0, R15.reuse, R11.reuse, R8.reuse ;  /* 0x0000000b0f007223 */ /* 0x1c0fe2000000c008 */
[C---:B------:R-:W-:Y:S01]  /*5c30*/  IADD3 R9, PT, PT, R10.reuse, 0x20, RZ ;  /* 0x000000200a097810 */ /* 0x040fe20007ffe0ff */
[CCC-:B------:R-:W-:Y:S01]  /*5c40*/  FFMA.RM R3, R15.reuse, R11.reuse, R8.reuse ;  /* 0x0000000b0f037223 */ /* 0x1c0fe20000004008 */
[----:B------:R-:W-:Y:S02]  /*5c50*/  ISETP.NE.AND P3, PT, R10, RZ, PT ;  /* 0x000000ff0a00720c */ /* 0x000fe40003f65270 */
[----:B------:R-:W-:Y:S01]  /*5c60*/  LOP3.LUT R6, R0, 0x7fffff, RZ, 0xc0, !PT ;  /* 0x007fffff00067812 */ /* 0x000fe200078ec0ff */
[----:B------:R-:W-:Y:S01]  /*5c70*/  FFMA.RP R0, R15, R11, R8 ;  /* 0x0000000b0f007223 */ /* 0x000fe20000008008 */
[----:B------:R-:W-:Y:S01]  /*5c80*/  IMAD.MOV R8, RZ, RZ, -R10 ;  /* 0x000000ffff087224 */ /* 0x000fe200078e0a0a */
[----:B------:R-:W-:Y:S02]  /*5c90*/  ISETP.NE.AND P1, PT, R10, RZ, PT ;  /* 0x000000ff0a00720c */ /* 0x000fe40003f25270 */
[----:B------:R-:W-:-:S02]  /*5ca0*/  LOP3.LUT R6, R6, 0x800000, RZ, 0xfc, !PT ;  /* 0x0080000006067812 */ /* 0x000fc400078efcff */
[----:B------:R-:W-:Y:S02]  /*5cb0*/  FSETP.NEU.FTZ.AND P0, PT, R0, R3, PT ;  /* 0x000000030000720b */ /* 0x000fe40003f1d000 */
[----:B------:R-:W-:Y:S02]  /*5cc0*/  SHF.L.U32 R9, R6, R9, RZ ;  /* 0x0000000906097219 */ /* 0x000fe400000006ff */
[----:B------:R-:W-:Y:S02]  /*5cd0*/  SEL R3, R8, RZ, P3 ;  /* 0x000000ff08037207 */ /* 0x000fe40001800000 */
[----:B------:R-:W-:Y:S02]  /*5ce0*/  ISETP.NE.AND P1, PT, R9, RZ, P1 ;  /* 0x000000ff0900720c */ /* 0x000fe40000f25270 */
[----:B------:R-:W-:Y:S02]  /*5cf0*/  SHF.R.U32.HI R3, RZ, R3, R6 ;  /* 0x00000003ff037219 */ /* 0x000fe40000011606 */
[----:B------:R-:W-:-:S02]  /*5d00*/  PLOP3.LUT P0, PT, P0, P1, PT, 0xf8, 0x8f ;  /* 0x00000000008f781c */ /* 0x000fc40000703f70 */
[----:B------:R-:W-:Y:S02]  /*5d10*/  SHF.R.U32.HI R9, RZ, 0x1, R3 ;  /* 0x00000001ff097819 */ /* 0x000fe40000011603 */
[----:B------:R-:W-:-:S04]  /*5d20*/  SEL R0, RZ, 0x1, !P0 ;  /* 0x00000001ff007807 */ /* 0x000fc80004000000 */
[----:B------:R-:W-:-:S04]  /*5d30*/  LOP3.LUT R0, R0, 0x1, R9, 0xf8, !PT ;  /* 0x0000000100007812 */ /* 0x000fc800078ef809 */
[----:B------:R-:W-:-:S04]  /*5d40*/  LOP3.LUT R0, R0, R3, RZ, 0xc0, !PT ;  /* 0x0000000300007212 */ /* 0x000fc800078ec0ff */
[----:B------:R-:W-:-:S04]  /*5d50*/  IADD3 R9, PT, PT, R9, R0, RZ ;  /* 0x0000000009097210 */ /* 0x000fc80007ffe0ff */
[----:B------:R-:W-:Y:S01]  /*5d60*/  LOP3.LUT R4, R9, R4, RZ, 0xfc, !PT ;  /* 0x0000000409047212 */ /* 0x000fe200078efcff */
[----:B------:R-:W-:Y:S06]  /*5d70*/  BRA `(.L_x_78) ;  /* 0x0000000000107947 */ /* 0x000fec0003800000 */
.L_x_77:
[----:B------:R-:W-:-:S04]  /*5d80*/  LOP3.LUT R4, R4, 0x80000000, RZ, 0xc0, !PT ;  /* 0x8000000004047812 */ /* 0x000fc800078ec0ff */
[----:B------:R-:W-:Y:S01]  /*5d90*/  LOP3.LUT R4, R4, 0x7f800000, RZ, 0xfc, !PT ;  /* 0x7f80000004047812 */ /* 0x000fe200078efcff */
[----:B------:R-:W-:Y:S06]  /*5da0*/  BRA `(.L_x_78) ;  /* 0x0000000000047947 */ /* 0x000fec0003800000 */
.L_x_76:
[----:B------:R-:W-:-:S07]  /*5db0*/  IMAD R4, R3, 0x800000, R4 ;  /* 0x0080000003047824 */ /* 0x000fce00078e0204 */
.L_x_78:
[----:B------:R-:W-:Y:S05]  /*5dc0*/  BSYNC.RECONVERGENT B5 ;  /* 0x0000000000057941 */ /* 0x000fea0003800200 */
.L_x_75:
[----:B------:R-:W-:Y:S05]  /*5dd0*/  BRA `(.L_x_79) ;  /* 0x0000000000207947 */ /* 0x000fea0003800000 */
.L_x_74:
[----:B------:R-:W-:-:S04]  /*5de0*/  LOP3.LUT R4, R9, 0x80000000, R4, 0x48, !PT ;  /* 0x8000000009047812 */ /* 0x000fc800078e4804 */
[----:B------:R-:W-:Y:S01]  /*5df0*/  LOP3.LUT R4, R4, 0x7f800000, RZ, 0xfc, !PT ;  /* 0x7f80000004047812 */ /* 0x000fe200078efcff */
[----:B------:R-:W-:Y:S06]  /*5e00*/  BRA `(.L_x_79) ;  /* 0x0000000000147947 */ /* 0x000fec0003800000 */
.L_x_73:
[----:B------:R-:W-:Y:S01]  /*5e10*/  LOP3.LUT R4, R9, 0x80000000, R4, 0x48, !PT ;  /* 0x8000000009047812 */ /* 0x000fe200078e4804 */
[----:B------:R-:W-:Y:S06]  /*5e20*/  BRA `(.L_x_79) ;  /* 0x00000000000c7947 */ /* 0x000fec0003800000 */
.L_x_72:
[----:B------:R-:W0:Y:S01]  /*5e30*/  MUFU.RSQ R4, -QNAN ;  /* 0xffc0000000047908 */ /* 0x000e220000001400 */
[----:B------:R-:W-:Y:S05]  /*5e40*/  BRA `(.L_x_79) ;  /* 0x0000000000047947 */ /* 0x000fea0003800000 */
.L_x_71:
[----:B------:R-:W-:-:S07]  /*5e50*/  FADD.FTZ R4, R0, R3 ;  /* 0x0000000300047221 */ /* 0x000fce0000010000 */
.L_x_79:
[----:B------:R-:W-:Y:S05]  /*5e60*/  BSYNC.RECONVERGENT B4 ;  /* 0x0000000000047941 */ /* 0x000fea0003800200 */
.L_x_69:
[----:B------:R-:W-:-:S04]  /*5e70*/  HFMA2 R3, -RZ, RZ, 0, 0 ;  /* 0x00000000ff037431 */ /* 0x000fc800000001ff */
[----:B0-----:R-:W-:Y:S05]  /*5e80*/  RET.REL.NODEC R2 `(_Z6updatePfiPiiPA2_fiiS_fff) ;  /* 0xffffffa0025c7950 */ /* 0x001fea0003c3ffff */
.L_x_80:
[----:B------:R-:W-:-:S00]  /*5e90*/  BRA `(.L_x_80) ;  /* 0xfffffffc00fc7947 */ /* 0x000fc0000383ffff */
[----:B------:R-:W-:-:S00]  /*5ea0*/  NOP ;  /* 0x0000000000007918 */ /* 0x000fc00000000000 */
        /* <DEDUP_REMOVED lines=13> */
.L_x_84:


//--------------------- .nv.global.init           --------------------------
	.section	.nv.global.init,"aw",@progbits
	.align	4
.nv.global.init:
	.type		__cudart_i2opi_f,@object
	.size		__cudart_i2opi_f,(.L_0 - __cudart_i2opi_f)
__cudart_i2opi_f:
        /*0000*/ 	.byte	0x41, 0x90, 0x43, 0x3c, 0x99, 0x95, 0x62, 0xdb, 0xc0, 0xdd, 0x34, 0xf5, 0xd1, 0x57, 0x27, 0xfc
        /*0010*/ 	.byte	0x29, 0x15, 0x44, 0x4e, 0x6e, 0x83, 0xf9, 0xa2
.L_0:


//--------------------- .nv.shared.reserved.0     --------------------------
	.section	.nv.shared.reserved.0,"aw",@nobits
	.weak		__nv_reservedSMEM_offset_0_alias
	.size		__nv_reservedSMEM_offset_0_alias, 0, 64
	.other		__nv_reservedSMEM_offset_0_alias,@"STO_CUDA_RESERVED_SHARED STV_DEFAULT"
__nv_reservedSMEM_offset_0_alias:
	.zero		0
	.zero		64


//--------------------- .nv.constant0._Z6updatePfiPiiPA2_fiiS_fff --------------------------
	.section	.nv.constant0._Z6updatePfiPiiPA2_fiiS_fff,"a",@progbits
	.sectionflags	@""
	.align	4
.nv.constant0._Z6updatePfiPiiPA2_fiiS_fff:
	.zero		964


//--------------------- SYMBOLS --------------------------

	.type		.nv.reservedSmem.offset0,@object
	.size		.nv.reservedSmem.offset0,0x4
